//
// Generated by NVIDIA NVVM Compiler
//
// Compiler Build ID: CL-36424714
// Cuda compilation tools, release 13.0, V13.0.88
// Based on NVVM 20.0.0
//

.version 9.0
.target sm_100
.address_size 64

	// .globl	_Z16calcCenterOfMassiiPdS_S_S_S_
.func  (.param .align 16 .b8 func_retval0[16]) __internal_trig_reduction_slowpathd
(
	.param .b64 __internal_trig_reduction_slowpathd_param_0
)
;
.func  (.param .b64 func_retval0) __internal_accurate_pow
(
	.param .b64 __internal_accurate_pow_param_0
)
;
.global .align 8 .b8 __cudart_i2opi_d[144] = {8, 93, 141, 31, 177, 95, 251, 107, 234, 146, 82, 138, 247, 57, 7, 61, 123, 241, 229, 235, 199, 186, 39, 117, 45, 234, 95, 158, 102, 63, 70, 79, 183, 9, 203, 39, 207, 126, 54, 109, 31, 109, 10, 90, 139, 17, 47, 239, 15, 152, 5, 222, 255, 151, 248, 31, 59, 40, 249, 189, 139, 95, 132, 156, 244, 57, 83, 131, 57, 214, 145, 57, 65, 126, 95, 180, 38, 112, 156, 233, 132, 68, 187, 46, 245, 53, 130, 232, 62, 167, 41, 177, 28, 235, 29, 254, 28, 146, 209, 9, 234, 46, 73, 6, 224, 210, 77, 66, 58, 110, 36, 183, 97, 197, 187, 222, 171, 99, 81, 254, 65, 144, 67, 60, 153, 149, 98, 219, 192, 221, 52, 245, 209, 87, 39, 252, 41, 21, 68, 78, 110, 131, 249, 162};
.global .align 16 .b8 __cudart_sin_cos_coeffs[128] = {70, 210, 176, 44, 241, 229, 90, 190, 146, 227, 172, 105, 227, 29, 199, 62, 161, 98, 219, 25, 160, 1, 42, 191, 24, 8, 17, 17, 17, 17, 129, 63, 84, 85, 85, 85, 85, 85, 197, 191, 0, 0, 0, 0, 0, 0, 0, 0, 0, 0, 0, 0, 0, 0, 0, 0, 100, 129, 253, 32, 131, 255, 168, 189, 40, 133, 239, 193, 167, 238, 33, 62, 217, 230, 6, 142, 79, 126, 146, 190, 233, 188, 221, 25, 160, 1, 250, 62, 71, 93, 193, 22, 108, 193, 86, 191, 81, 85, 85, 85, 85, 85, 165, 63, 0, 0, 0, 0, 0, 0, 224, 191, 0, 0, 0, 0, 0, 0, 240, 63};

.visible .entry _Z16calcCenterOfMassiiPdS_S_S_S_(
	.param .u32 _Z16calcCenterOfMassiiPdS_S_S_S__param_0,
	.param .u32 _Z16calcCenterOfMassiiPdS_S_S_S__param_1,
	.param .u64 .ptr .align 1 _Z16calcCenterOfMassiiPdS_S_S_S__param_2,
	.param .u64 .ptr .align 1 _Z16calcCenterOfMassiiPdS_S_S_S__param_3,
	.param .u64 .ptr .align 1 _Z16calcCenterOfMassiiPdS_S_S_S__param_4,
	.param .u64 .ptr .align 1 _Z16calcCenterOfMassiiPdS_S_S_S__param_5,
	.param .u64 .ptr .align 1 _Z16calcCenterOfMassiiPdS_S_S_S__param_6
)
{
	.reg .pred 	%p<46>;
	.reg .b32 	%r<66>;
	.reg .b64 	%rd<28>;
	.reg .b64 	%fd<158>;

	ld.param.u32 	%r16, [_Z16calcCenterOfMassiiPdS_S_S_S__param_0];
	ld.param.u32 	%r17, [_Z16calcCenterOfMassiiPdS_S_S_S__param_1];
	ld.param.u64 	%rd10, [_Z16calcCenterOfMassiiPdS_S_S_S__param_2];
	ld.param.u64 	%rd13, [_Z16calcCenterOfMassiiPdS_S_S_S__param_3];
	ld.param.u64 	%rd14, [_Z16calcCenterOfMassiiPdS_S_S_S__param_4];
	ld.param.u64 	%rd11, [_Z16calcCenterOfMassiiPdS_S_S_S__param_5];
	ld.param.u64 	%rd12, [_Z16calcCenterOfMassiiPdS_S_S_S__param_6];
	cvta.to.global.u64 	%rd1, %rd14;
	cvta.to.global.u64 	%rd2, %rd13;
	setp.lt.s32 	%p1, %r16, 1;
	@%p1 bra 	$L__BB0_12;
	mul.wide.s32 	%rd15, %r17, 8;
	add.s64 	%rd3, %rd2, %rd15;
	add.s64 	%rd4, %rd1, %rd15;
	neg.s32 	%r62, %r16;
	cvta.to.global.u64 	%rd27, %rd10;
$L__BB0_2:
	ld.global.f64 	%fd1, [%rd27];
	abs.f64 	%fd2, %fd1;
	setp.neu.f64 	%p2, %fd2, 0d7FF0000000000000;
	@%p2 bra 	$L__BB0_4;
	mov.f64 	%fd48, 0d0000000000000000;
	mul.rn.f64 	%fd150, %fd1, %fd48;
	mov.b32 	%r64, 1;
	bra.uni 	$L__BB0_7;
$L__BB0_4:
	mul.f64 	%fd43, %fd1, 0d3FE45F306DC9C883;
	cvt.rni.s32.f64 	%r63, %fd43;
	cvt.rn.f64.s32 	%fd44, %r63;
	fma.rn.f64 	%fd45, %fd44, 0dBFF921FB54442D18, %fd1;
	fma.rn.f64 	%fd46, %fd44, 0dBC91A62633145C00, %fd45;
	fma.rn.f64 	%fd150, %fd44, 0dB97B839A252049C0, %fd46;
	setp.ltu.f64 	%p3, %fd2, 0d41E0000000000000;
	@%p3 bra 	$L__BB0_6;
	{ // callseq 0, 0
	.param .b64 param0;
	st.param.f64 	[param0], %fd1;
	.param .align 16 .b8 retval0[16];
	call.uni (retval0), 
	__internal_trig_reduction_slowpathd, 
	(
	param0
	);
	ld.param.f64 	%fd150, [retval0];
	ld.param.b32 	%r63, [retval0+8];
	} // callseq 0
$L__BB0_6:
	add.s32 	%r64, %r63, 1;
$L__BB0_7:
	shl.b32 	%r20, %r64, 6;
	cvt.u64.u32 	%rd16, %r20;
	and.b64  	%rd17, %rd16, 64;
	mov.u64 	%rd18, __cudart_sin_cos_coeffs;
	add.s64 	%rd19, %rd18, %rd17;
	mul.rn.f64 	%fd49, %fd150, %fd150;
	and.b32  	%r21, %r64, 1;
	setp.eq.b32 	%p4, %r21, 1;
	selp.f64 	%fd50, 0dBDA8FF8320FD8164, 0d3DE5DB65F9785EBA, %p4;
	ld.global.nc.v2.f64 	{%fd51, %fd52}, [%rd19];
	fma.rn.f64 	%fd53, %fd50, %fd49, %fd51;
	fma.rn.f64 	%fd54, %fd53, %fd49, %fd52;
	ld.global.nc.v2.f64 	{%fd55, %fd56}, [%rd19+16];
	fma.rn.f64 	%fd57, %fd54, %fd49, %fd55;
	fma.rn.f64 	%fd58, %fd57, %fd49, %fd56;
	ld.global.nc.v2.f64 	{%fd59, %fd60}, [%rd19+32];
	fma.rn.f64 	%fd61, %fd58, %fd49, %fd59;
	fma.rn.f64 	%fd62, %fd61, %fd49, %fd60;
	fma.rn.f64 	%fd63, %fd62, %fd150, %fd150;
	fma.rn.f64 	%fd64, %fd62, %fd49, 0d3FF0000000000000;
	selp.f64 	%fd65, %fd64, %fd63, %p4;
	and.b32  	%r22, %r64, 2;
	setp.eq.s32 	%p5, %r22, 0;
	mov.f64 	%fd66, 0d0000000000000000;
	sub.f64 	%fd67, %fd66, %fd65;
	selp.f64 	%fd68, %fd65, %fd67, %p5;
	ld.global.f64 	%fd69, [%rd3];
	add.f64 	%fd70, %fd69, %fd68;
	st.global.f64 	[%rd3], %fd70;
	ld.global.f64 	%fd8, [%rd27];
	abs.f64 	%fd9, %fd8;
	setp.neu.f64 	%p6, %fd9, 0d7FF0000000000000;
	@%p6 bra 	$L__BB0_9;
	mov.f64 	%fd76, 0d0000000000000000;
	mul.rn.f64 	%fd151, %fd8, %fd76;
	mov.b32 	%r65, 0;
	bra.uni 	$L__BB0_11;
$L__BB0_9:
	mul.f64 	%fd71, %fd8, 0d3FE45F306DC9C883;
	cvt.rni.s32.f64 	%r65, %fd71;
	cvt.rn.f64.s32 	%fd72, %r65;
	fma.rn.f64 	%fd73, %fd72, 0dBFF921FB54442D18, %fd8;
	fma.rn.f64 	%fd74, %fd72, 0dBC91A62633145C00, %fd73;
	fma.rn.f64 	%fd151, %fd72, 0dB97B839A252049C0, %fd74;
	setp.ltu.f64 	%p7, %fd9, 0d41E0000000000000;
	@%p7 bra 	$L__BB0_11;
	{ // callseq 1, 0
	.param .b64 param0;
	st.param.f64 	[param0], %fd8;
	.param .align 16 .b8 retval0[16];
	call.uni (retval0), 
	__internal_trig_reduction_slowpathd, 
	(
	param0
	);
	ld.param.f64 	%fd151, [retval0];
	ld.param.b32 	%r65, [retval0+8];
	} // callseq 1
$L__BB0_11:
	shl.b32 	%r25, %r65, 6;
	cvt.u64.u32 	%rd20, %r25;
	and.b64  	%rd21, %rd20, 64;
	mov.u64 	%rd22, __cudart_sin_cos_coeffs;
	add.s64 	%rd23, %rd22, %rd21;
	mul.rn.f64 	%fd77, %fd151, %fd151;
	and.b32  	%r26, %r65, 1;
	setp.eq.b32 	%p8, %r26, 1;
	selp.f64 	%fd78, 0dBDA8FF8320FD8164, 0d3DE5DB65F9785EBA, %p8;
	ld.global.nc.v2.f64 	{%fd79, %fd80}, [%rd23];
	fma.rn.f64 	%fd81, %fd78, %fd77, %fd79;
	fma.rn.f64 	%fd82, %fd81, %fd77, %fd80;
	ld.global.nc.v2.f64 	{%fd83, %fd84}, [%rd23+16];
	fma.rn.f64 	%fd85, %fd82, %fd77, %fd83;
	fma.rn.f64 	%fd86, %fd85, %fd77, %fd84;
	ld.global.nc.v2.f64 	{%fd87, %fd88}, [%rd23+32];
	fma.rn.f64 	%fd89, %fd86, %fd77, %fd87;
	fma.rn.f64 	%fd90, %fd89, %fd77, %fd88;
	fma.rn.f64 	%fd91, %fd90, %fd151, %fd151;
	fma.rn.f64 	%fd92, %fd90, %fd77, 0d3FF0000000000000;
	selp.f64 	%fd93, %fd92, %fd91, %p8;
	and.b32  	%r27, %r65, 2;
	setp.eq.s32 	%p9, %r27, 0;
	mov.f64 	%fd94, 0d0000000000000000;
	sub.f64 	%fd95, %fd94, %fd93;
	selp.f64 	%fd96, %fd93, %fd95, %p9;
	ld.global.f64 	%fd97, [%rd4];
	add.f64 	%fd98, %fd97, %fd96;
	st.global.f64 	[%rd4], %fd98;
	add.s32 	%r62, %r62, 1;
	setp.ne.s32 	%p10, %r62, 0;
	add.s64 	%rd27, %rd27, 8;
	@%p10 bra 	$L__BB0_2;
$L__BB0_12:
	mul.wide.s32 	%rd24, %r17, 8;
	add.s64 	%rd8, %rd2, %rd24;
	ld.global.f64 	%fd99, [%rd8];
	cvt.rn.f64.s32 	%fd100, %r16;
	div.rn.f64 	%fd101, %fd99, %fd100;
	st.global.f64 	[%rd8], %fd101;
	add.s64 	%rd9, %rd1, %rd24;
	ld.global.f64 	%fd102, [%rd9];
	div.rn.f64 	%fd14, %fd102, %fd100;
	st.global.f64 	[%rd9], %fd14;
	ld.global.f64 	%fd15, [%rd8];
	{
	.reg .b32 %temp; 
	mov.b64 	{%temp, %r12}, %fd15;
	}
	mov.f64 	%fd103, 0d4000000000000000;
	{
	.reg .b32 %temp; 
	mov.b64 	{%temp, %r28}, %fd103;
	}
	and.b32  	%r14, %r28, 2146435072;
	setp.eq.s32 	%p11, %r14, 1062207488;
	abs.f64 	%fd16, %fd15;
	{ // callseq 2, 0
	.param .b64 param0;
	st.param.f64 	[param0], %fd16;
	.param .b64 retval0;
	call.uni (retval0), 
	__internal_accurate_pow, 
	(
	param0
	);
	ld.param.f64 	%fd104, [retval0];
	} // callseq 2
	setp.lt.s32 	%p12, %r12, 0;
	neg.f64 	%fd106, %fd104;
	selp.f64 	%fd107, %fd106, %fd104, %p11;
	selp.f64 	%fd153, %fd107, %fd104, %p12;
	setp.neu.f64 	%p13, %fd15, 0d0000000000000000;
	@%p13 bra 	$L__BB0_14;
	setp.eq.s32 	%p14, %r14, 1062207488;
	selp.b32 	%r29, %r12, 0, %p14;
	setp.lt.s32 	%p15, %r28, 0;
	or.b32  	%r30, %r29, 2146435072;
	selp.b32 	%r31, %r30, %r29, %p15;
	mov.b32 	%r32, 0;
	mov.b64 	%fd153, {%r32, %r31};
$L__BB0_14:
	add.f64 	%fd108, %fd15, 0d4000000000000000;
	{
	.reg .b32 %temp; 
	mov.b64 	{%temp, %r33}, %fd108;
	}
	and.b32  	%r34, %r33, 2146435072;
	setp.ne.s32 	%p16, %r34, 2146435072;
	@%p16 bra 	$L__BB0_19;
	setp.num.f64 	%p17, %fd15, %fd15;
	@%p17 bra 	$L__BB0_17;
	mov.f64 	%fd109, 0d4000000000000000;
	add.rn.f64 	%fd153, %fd15, %fd109;
	bra.uni 	$L__BB0_19;
$L__BB0_17:
	setp.neu.f64 	%p18, %fd16, 0d7FF0000000000000;
	@%p18 bra 	$L__BB0_19;
	setp.lt.s32 	%p19, %r12, 0;
	setp.eq.s32 	%p20, %r14, 1062207488;
	setp.lt.s32 	%p21, %r28, 0;
	selp.b32 	%r36, 0, 2146435072, %p21;
	and.b32  	%r37, %r28, 2147483647;
	setp.ne.s32 	%p22, %r37, 1071644672;
	or.b32  	%r38, %r36, -2147483648;
	selp.b32 	%r39, %r38, %r36, %p22;
	selp.b32 	%r40, %r39, %r36, %p20;
	selp.b32 	%r41, %r40, %r36, %p19;
	mov.b32 	%r42, 0;
	mov.b64 	%fd153, {%r42, %r41};
$L__BB0_19:
	setp.eq.s32 	%p23, %r14, 1062207488;
	setp.eq.f64 	%p24, %fd15, 0d3FF0000000000000;
	selp.f64 	%fd23, 0d3FF0000000000000, %fd153, %p24;
	{
	.reg .b32 %temp; 
	mov.b64 	{%temp, %r15}, %fd14;
	}
	abs.f64 	%fd24, %fd14;
	{ // callseq 3, 0
	.param .b64 param0;
	st.param.f64 	[param0], %fd24;
	.param .b64 retval0;
	call.uni (retval0), 
	__internal_accurate_pow, 
	(
	param0
	);
	ld.param.f64 	%fd110, [retval0];
	} // callseq 3
	setp.lt.s32 	%p25, %r15, 0;
	neg.f64 	%fd112, %fd110;
	selp.f64 	%fd113, %fd112, %fd110, %p23;
	selp.f64 	%fd155, %fd113, %fd110, %p25;
	setp.neu.f64 	%p26, %fd14, 0d0000000000000000;
	@%p26 bra 	$L__BB0_21;
	setp.eq.s32 	%p27, %r14, 1062207488;
	selp.b32 	%r44, %r15, 0, %p27;
	setp.lt.s32 	%p28, %r28, 0;
	or.b32  	%r45, %r44, 2146435072;
	selp.b32 	%r46, %r45, %r44, %p28;
	mov.b32 	%r47, 0;
	mov.b64 	%fd155, {%r47, %r46};
$L__BB0_21:
	add.f64 	%fd114, %fd14, 0d4000000000000000;
	{
	.reg .b32 %temp; 
	mov.b64 	{%temp, %r48}, %fd114;
	}
	and.b32  	%r49, %r48, 2146435072;
	setp.ne.s32 	%p29, %r49, 2146435072;
	@%p29 bra 	$L__BB0_26;
	setp.num.f64 	%p30, %fd14, %fd14;
	@%p30 bra 	$L__BB0_24;
	mov.f64 	%fd115, 0d4000000000000000;
	add.rn.f64 	%fd155, %fd14, %fd115;
	bra.uni 	$L__BB0_26;
$L__BB0_24:
	setp.neu.f64 	%p31, %fd24, 0d7FF0000000000000;
	@%p31 bra 	$L__BB0_26;
	setp.lt.s32 	%p32, %r15, 0;
	setp.eq.s32 	%p33, %r14, 1062207488;
	setp.lt.s32 	%p34, %r28, 0;
	selp.b32 	%r51, 0, 2146435072, %p34;
	and.b32  	%r52, %r28, 2147483647;
	setp.ne.s32 	%p35, %r52, 1071644672;
	or.b32  	%r53, %r51, -2147483648;
	selp.b32 	%r54, %r53, %r51, %p35;
	selp.b32 	%r55, %r54, %r51, %p33;
	selp.b32 	%r56, %r55, %r51, %p32;
	mov.b32 	%r57, 0;
	mov.b64 	%fd155, {%r57, %r56};
$L__BB0_26:
	setp.eq.f64 	%p36, %fd14, 0d3FF0000000000000;
	selp.f64 	%fd116, 0d3FF0000000000000, %fd155, %p36;
	add.f64 	%fd117, %fd23, %fd116;
	sqrt.rn.f64 	%fd118, %fd117;
	cvta.to.global.u64 	%rd25, %rd11;
	st.global.f64 	[%rd25], %fd118;
	ld.global.f64 	%fd31, [%rd9];
	ld.global.f64 	%fd32, [%rd8];
	abs.f64 	%fd33, %fd32;
	abs.f64 	%fd34, %fd31;
	setp.leu.f64 	%p37, %fd34, %fd33;
	setp.gt.f64 	%p38, %fd34, %fd33;
	selp.f64 	%fd35, %fd34, %fd33, %p38;
	selp.f64 	%fd119, %fd33, %fd34, %p38;
	div.rn.f64 	%fd120, %fd119, %fd35;
	mul.f64 	%fd121, %fd120, %fd120;
	fma.rn.f64 	%fd122, %fd121, 0dBEF53E1D2A25FF7E, 0d3F2D3B63DBB65B49;
	fma.rn.f64 	%fd123, %fd122, %fd121, 0dBF5312788DDE082E;
	fma.rn.f64 	%fd124, %fd123, %fd121, 0d3F6F9690C8249315;
	fma.rn.f64 	%fd125, %fd124, %fd121, 0dBF82CF5AABC7CF0D;
	fma.rn.f64 	%fd126, %fd125, %fd121, 0d3F9162B0B2A3BFDE;
	fma.rn.f64 	%fd127, %fd126, %fd121, 0dBF9A7256FEB6FC6B;
	fma.rn.f64 	%fd128, %fd127, %fd121, 0d3FA171560CE4A489;
	fma.rn.f64 	%fd129, %fd128, %fd121, 0dBFA4F44D841450E4;
	fma.rn.f64 	%fd130, %fd129, %fd121, 0d3FA7EE3D3F36BB95;
	fma.rn.f64 	%fd131, %fd130, %fd121, 0dBFAAD32AE04A9FD1;
	fma.rn.f64 	%fd132, %fd131, %fd121, 0d3FAE17813D66954F;
	fma.rn.f64 	%fd133, %fd132, %fd121, 0dBFB11089CA9A5BCD;
	fma.rn.f64 	%fd134, %fd133, %fd121, 0d3FB3B12B2DB51738;
	fma.rn.f64 	%fd135, %fd134, %fd121, 0dBFB745D022F8DC5C;
	fma.rn.f64 	%fd136, %fd135, %fd121, 0d3FBC71C709DFE927;
	fma.rn.f64 	%fd137, %fd136, %fd121, 0dBFC2492491FA1744;
	fma.rn.f64 	%fd138, %fd137, %fd121, 0d3FC99999999840D2;
	fma.rn.f64 	%fd139, %fd138, %fd121, 0dBFD555555555544C;
	mul.f64 	%fd140, %fd121, %fd139;
	fma.rn.f64 	%fd36, %fd140, %fd120, %fd120;
	@%p37 bra 	$L__BB0_28;
	{
	.reg .b32 %temp; 
	mov.b64 	{%temp, %r59}, %fd32;
	}
	setp.lt.s32 	%p40, %r59, 0;
	neg.f64 	%fd143, %fd36;
	selp.f64 	%fd144, %fd36, %fd143, %p40;
	add.f64 	%fd156, %fd144, 0d3FF921FB54442D18;
	bra.uni 	$L__BB0_29;
$L__BB0_28:
	{
	.reg .b32 %temp; 
	mov.b64 	{%temp, %r58}, %fd32;
	}
	setp.lt.s32 	%p39, %r58, 0;
	mov.f64 	%fd141, 0d400921FB54442D18;
	sub.f64 	%fd142, %fd141, %fd36;
	selp.f64 	%fd156, %fd142, %fd36, %p39;
$L__BB0_29:
	setp.neu.f64 	%p41, %fd35, 0d0000000000000000;
	@%p41 bra 	$L__BB0_31;
	{
	.reg .b32 %temp; 
	mov.b64 	{%temp, %r61}, %fd32;
	}
	setp.lt.s32 	%p44, %r61, 0;
	selp.f64 	%fd157, 0d400921FB54442D18, 0d0000000000000000, %p44;
	bra.uni 	$L__BB0_32;
$L__BB0_31:
	setp.eq.f64 	%p42, %fd33, %fd34;
	{
	.reg .b32 %temp; 
	mov.b64 	{%temp, %r60}, %fd32;
	}
	setp.lt.s32 	%p43, %r60, 0;
	selp.f64 	%fd145, 0d4002D97C7F3321D2, 0d3FE921FB54442D18, %p43;
	selp.f64 	%fd157, %fd145, %fd156, %p42;
$L__BB0_32:
	add.rn.f64 	%fd146, %fd33, %fd34;
	cvta.to.global.u64 	%rd26, %rd12;
	setp.nan.f64 	%p45, %fd146, %fd146;
	copysign.f64 	%fd147, %fd31, %fd157;
	selp.f64 	%fd148, %fd146, %fd147, %p45;
	st.global.f64 	[%rd26], %fd148;
	ret;

}
	// .globl	_Z11calcThetaDtiPdS_dS_S_S_
.visible .entry _Z11calcThetaDtiPdS_dS_S_S_(
	.param .u32 _Z11calcThetaDtiPdS_dS_S_S__param_0,
	.param .u64 .ptr .align 1 _Z11calcThetaDtiPdS_dS_S_S__param_1,
	.param .u64 .ptr .align 1 _Z11calcThetaDtiPdS_dS_S_S__param_2,
	.param .f64 _Z11calcThetaDtiPdS_dS_S_S__param_3,
	.param .u64 .ptr .align 1 _Z11calcThetaDtiPdS_dS_S_S__param_4,
	.param .u64 .ptr .align 1 _Z11calcThetaDtiPdS_dS_S_S__param_5,
	.param .u64 .ptr .align 1 _Z11calcThetaDtiPdS_dS_S_S__param_6
)
{
	.reg .pred 	%p<18>;
	.reg .b32 	%r<36>;
	.reg .b64 	%rd<50>;
	.reg .b64 	%fd<122>;

	ld.param.u32 	%r13, [_Z11calcThetaDtiPdS_dS_S_S__param_0];
	ld.param.u64 	%rd17, [_Z11calcThetaDtiPdS_dS_S_S__param_1];
	ld.param.u64 	%rd18, [_Z11calcThetaDtiPdS_dS_S_S__param_2];
	ld.param.u64 	%rd20, [_Z11calcThetaDtiPdS_dS_S_S__param_4];
	ld.param.u64 	%rd21, [_Z11calcThetaDtiPdS_dS_S_S__param_5];
	ld.param.u64 	%rd19, [_Z11calcThetaDtiPdS_dS_S_S__param_6];
	cvta.to.global.u64 	%rd1, %rd19;
	cvta.to.global.u64 	%rd2, %rd18;
	cvta.to.global.u64 	%rd3, %rd21;
	cvta.to.global.u64 	%rd4, %rd20;
	cvta.to.global.u64 	%rd5, %rd17;
	setp.lt.s32 	%p1, %r13, 1;
	@%p1 bra 	$L__BB1_19;
	setp.eq.s32 	%p2, %r13, 1;
	mov.b64 	%rd49, 0;
	@%p2 bra 	$L__BB1_13;
	and.b32  	%r14, %r13, 2147483646;
	neg.s32 	%r32, %r14;
	add.s64 	%rd48, %rd1, 8;
	add.s64 	%rd47, %rd2, 8;
	add.s64 	%rd46, %rd5, 8;
$L__BB1_3:
	ld.global.f64 	%fd1, [%rd46+-8];
	ld.global.f64 	%fd2, [%rd4];
	ld.global.f64 	%fd26, [%rd3];
	ld.global.f64 	%fd27, [%rd47+-8];
	sub.f64 	%fd3, %fd26, %fd27;
	abs.f64 	%fd4, %fd3;
	setp.neu.f64 	%p3, %fd4, 0d7FF0000000000000;
	@%p3 bra 	$L__BB1_5;
	mov.f64 	%fd33, 0d0000000000000000;
	mul.rn.f64 	%fd119, %fd3, %fd33;
	mov.b32 	%r33, 0;
	bra.uni 	$L__BB1_7;
$L__BB1_5:
	mul.f64 	%fd28, %fd3, 0d3FE45F306DC9C883;
	cvt.rni.s32.f64 	%r33, %fd28;
	cvt.rn.f64.s32 	%fd29, %r33;
	fma.rn.f64 	%fd30, %fd29, 0dBFF921FB54442D18, %fd3;
	fma.rn.f64 	%fd31, %fd29, 0dBC91A62633145C00, %fd30;
	fma.rn.f64 	%fd119, %fd29, 0dB97B839A252049C0, %fd31;
	setp.ltu.f64 	%p4, %fd4, 0d41E0000000000000;
	@%p4 bra 	$L__BB1_7;
	{ // callseq 4, 0
	.param .b64 param0;
	st.param.f64 	[param0], %fd3;
	.param .align 16 .b8 retval0[16];
	call.uni (retval0), 
	__internal_trig_reduction_slowpathd, 
	(
	param0
	);
	ld.param.f64 	%fd119, [retval0];
	ld.param.b32 	%r33, [retval0+8];
	} // callseq 4
$L__BB1_7:
	ld.param.f64 	%fd116, [_Z11calcThetaDtiPdS_dS_S_S__param_3];
	shl.b32 	%r17, %r33, 6;
	cvt.u64.u32 	%rd23, %r17;
	and.b64  	%rd24, %rd23, 64;
	mov.u64 	%rd25, __cudart_sin_cos_coeffs;
	add.s64 	%rd26, %rd25, %rd24;
	mul.rn.f64 	%fd34, %fd119, %fd119;
	and.b32  	%r18, %r33, 1;
	setp.eq.b32 	%p5, %r18, 1;
	selp.f64 	%fd35, 0dBDA8FF8320FD8164, 0d3DE5DB65F9785EBA, %p5;
	ld.global.nc.v2.f64 	{%fd36, %fd37}, [%rd26];
	fma.rn.f64 	%fd38, %fd35, %fd34, %fd36;
	fma.rn.f64 	%fd39, %fd38, %fd34, %fd37;
	ld.global.nc.v2.f64 	{%fd40, %fd41}, [%rd26+16];
	fma.rn.f64 	%fd42, %fd39, %fd34, %fd40;
	fma.rn.f64 	%fd43, %fd42, %fd34, %fd41;
	ld.global.nc.v2.f64 	{%fd44, %fd45}, [%rd26+32];
	fma.rn.f64 	%fd46, %fd43, %fd34, %fd44;
	fma.rn.f64 	%fd47, %fd46, %fd34, %fd45;
	fma.rn.f64 	%fd48, %fd47, %fd119, %fd119;
	fma.rn.f64 	%fd49, %fd47, %fd34, 0d3FF0000000000000;
	selp.f64 	%fd50, %fd49, %fd48, %p5;
	and.b32  	%r19, %r33, 2;
	setp.eq.s32 	%p6, %r19, 0;
	mov.f64 	%fd51, 0d0000000000000000;
	sub.f64 	%fd52, %fd51, %fd50;
	selp.f64 	%fd53, %fd50, %fd52, %p6;
	mul.f64 	%fd54, %fd116, %fd2;
	fma.rn.f64 	%fd55, %fd54, %fd53, %fd1;
	st.global.f64 	[%rd48+-8], %fd55;
	ld.global.f64 	%fd9, [%rd46];
	ld.global.f64 	%fd10, [%rd4];
	ld.global.f64 	%fd56, [%rd3];
	ld.global.f64 	%fd57, [%rd47];
	sub.f64 	%fd11, %fd56, %fd57;
	abs.f64 	%fd12, %fd11;
	setp.eq.f64 	%p7, %fd12, 0d7FF0000000000000;
	@%p7 bra 	$L__BB1_10;
	mul.f64 	%fd58, %fd11, 0d3FE45F306DC9C883;
	cvt.rni.s32.f64 	%r34, %fd58;
	cvt.rn.f64.s32 	%fd59, %r34;
	fma.rn.f64 	%fd60, %fd59, 0dBFF921FB54442D18, %fd11;
	fma.rn.f64 	%fd61, %fd59, 0dBC91A62633145C00, %fd60;
	fma.rn.f64 	%fd120, %fd59, 0dB97B839A252049C0, %fd61;
	setp.ltu.f64 	%p8, %fd12, 0d41E0000000000000;
	@%p8 bra 	$L__BB1_11;
	{ // callseq 5, 0
	.param .b64 param0;
	st.param.f64 	[param0], %fd11;
	.param .align 16 .b8 retval0[16];
	call.uni (retval0), 
	__internal_trig_reduction_slowpathd, 
	(
	param0
	);
	ld.param.f64 	%fd120, [retval0];
	ld.param.b32 	%r34, [retval0+8];
	} // callseq 5
	bra.uni 	$L__BB1_11;
$L__BB1_10:
	mov.f64 	%fd63, 0d0000000000000000;
	mul.rn.f64 	%fd120, %fd11, %fd63;
	mov.b32 	%r34, 0;
$L__BB1_11:
	ld.param.f64 	%fd117, [_Z11calcThetaDtiPdS_dS_S_S__param_3];
	shl.b32 	%r22, %r34, 6;
	cvt.u64.u32 	%rd27, %r22;
	and.b64  	%rd28, %rd27, 64;
	mov.u64 	%rd29, __cudart_sin_cos_coeffs;
	add.s64 	%rd30, %rd29, %rd28;
	mul.rn.f64 	%fd64, %fd120, %fd120;
	and.b32  	%r23, %r34, 1;
	setp.eq.b32 	%p9, %r23, 1;
	selp.f64 	%fd65, 0dBDA8FF8320FD8164, 0d3DE5DB65F9785EBA, %p9;
	ld.global.nc.v2.f64 	{%fd66, %fd67}, [%rd30];
	fma.rn.f64 	%fd68, %fd65, %fd64, %fd66;
	fma.rn.f64 	%fd69, %fd68, %fd64, %fd67;
	ld.global.nc.v2.f64 	{%fd70, %fd71}, [%rd30+16];
	fma.rn.f64 	%fd72, %fd69, %fd64, %fd70;
	fma.rn.f64 	%fd73, %fd72, %fd64, %fd71;
	ld.global.nc.v2.f64 	{%fd74, %fd75}, [%rd30+32];
	fma.rn.f64 	%fd76, %fd73, %fd64, %fd74;
	fma.rn.f64 	%fd77, %fd76, %fd64, %fd75;
	fma.rn.f64 	%fd78, %fd77, %fd120, %fd120;
	fma.rn.f64 	%fd79, %fd77, %fd64, 0d3FF0000000000000;
	selp.f64 	%fd80, %fd79, %fd78, %p9;
	and.b32  	%r24, %r34, 2;
	setp.eq.s32 	%p10, %r24, 0;
	mov.f64 	%fd81, 0d0000000000000000;
	sub.f64 	%fd82, %fd81, %fd80;
	selp.f64 	%fd83, %fd80, %fd82, %p10;
	mul.f64 	%fd84, %fd117, %fd10;
	fma.rn.f64 	%fd85, %fd84, %fd83, %fd9;
	st.global.f64 	[%rd48], %fd85;
	add.s32 	%r32, %r32, 2;
	add.s64 	%rd48, %rd48, 16;
	add.s64 	%rd47, %rd47, 16;
	add.s64 	%rd46, %rd46, 16;
	setp.ne.s32 	%p11, %r32, 0;
	@%p11 bra 	$L__BB1_3;
	and.b32  	%r25, %r13, 2147483646;
	cvt.u64.u32 	%rd49, %r25;
$L__BB1_13:
	and.b32  	%r26, %r13, 1;
	setp.eq.b32 	%p12, %r26, 1;
	not.pred 	%p13, %p12;
	@%p13 bra 	$L__BB1_19;
	ld.param.f64 	%fd118, [_Z11calcThetaDtiPdS_dS_S_S__param_3];
	ld.param.u64 	%rd44, [_Z11calcThetaDtiPdS_dS_S_S__param_2];
	ld.param.u64 	%rd43, [_Z11calcThetaDtiPdS_dS_S_S__param_1];
	cvta.to.global.u64 	%rd31, %rd43;
	shl.b64 	%rd32, %rd49, 3;
	add.s64 	%rd33, %rd31, %rd32;
	ld.global.f64 	%fd17, [%rd33];
	ld.global.f64 	%fd86, [%rd4];
	mul.f64 	%fd18, %fd118, %fd86;
	ld.global.f64 	%fd87, [%rd3];
	cvta.to.global.u64 	%rd34, %rd44;
	add.s64 	%rd35, %rd34, %rd32;
	ld.global.f64 	%fd88, [%rd35];
	sub.f64 	%fd19, %fd87, %fd88;
	abs.f64 	%fd20, %fd19;
	setp.eq.f64 	%p14, %fd20, 0d7FF0000000000000;
	@%p14 bra 	$L__BB1_17;
	mul.f64 	%fd89, %fd19, 0d3FE45F306DC9C883;
	cvt.rni.s32.f64 	%r35, %fd89;
	cvt.rn.f64.s32 	%fd90, %r35;
	fma.rn.f64 	%fd91, %fd90, 0dBFF921FB54442D18, %fd19;
	fma.rn.f64 	%fd92, %fd90, 0dBC91A62633145C00, %fd91;
	fma.rn.f64 	%fd121, %fd90, 0dB97B839A252049C0, %fd92;
	setp.ltu.f64 	%p15, %fd20, 0d41E0000000000000;
	@%p15 bra 	$L__BB1_18;
	{ // callseq 6, 0
	.param .b64 param0;
	st.param.f64 	[param0], %fd19;
	.param .align 16 .b8 retval0[16];
	call.uni (retval0), 
	__internal_trig_reduction_slowpathd, 
	(
	param0
	);
	ld.param.f64 	%fd121, [retval0];
	ld.param.b32 	%r35, [retval0+8];
	} // callseq 6
	bra.uni 	$L__BB1_18;
$L__BB1_17:
	mov.f64 	%fd94, 0d0000000000000000;
	mul.rn.f64 	%fd121, %fd19, %fd94;
	mov.b32 	%r35, 0;
$L__BB1_18:
	ld.param.u64 	%rd45, [_Z11calcThetaDtiPdS_dS_S_S__param_6];
	shl.b32 	%r29, %r35, 6;
	cvt.u64.u32 	%rd36, %r29;
	and.b64  	%rd37, %rd36, 64;
	mov.u64 	%rd38, __cudart_sin_cos_coeffs;
	add.s64 	%rd39, %rd38, %rd37;
	mul.rn.f64 	%fd95, %fd121, %fd121;
	and.b32  	%r30, %r35, 1;
	setp.eq.b32 	%p16, %r30, 1;
	selp.f64 	%fd96, 0dBDA8FF8320FD8164, 0d3DE5DB65F9785EBA, %p16;
	ld.global.nc.v2.f64 	{%fd97, %fd98}, [%rd39];
	fma.rn.f64 	%fd99, %fd96, %fd95, %fd97;
	fma.rn.f64 	%fd100, %fd99, %fd95, %fd98;
	ld.global.nc.v2.f64 	{%fd101, %fd102}, [%rd39+16];
	fma.rn.f64 	%fd103, %fd100, %fd95, %fd101;
	fma.rn.f64 	%fd104, %fd103, %fd95, %fd102;
	ld.global.nc.v2.f64 	{%fd105, %fd106}, [%rd39+32];
	fma.rn.f64 	%fd107, %fd104, %fd95, %fd105;
	fma.rn.f64 	%fd108, %fd107, %fd95, %fd106;
	fma.rn.f64 	%fd109, %fd108, %fd121, %fd121;
	fma.rn.f64 	%fd110, %fd108, %fd95, 0d3FF0000000000000;
	selp.f64 	%fd111, %fd110, %fd109, %p16;
	and.b32  	%r31, %r35, 2;
	setp.eq.s32 	%p17, %r31, 0;
	mov.f64 	%fd112, 0d0000000000000000;
	sub.f64 	%fd113, %fd112, %fd111;
	selp.f64 	%fd114, %fd111, %fd113, %p17;
	fma.rn.f64 	%fd115, %fd18, %fd114, %fd17;
	cvta.to.global.u64 	%rd40, %rd45;
	add.s64 	%rd42, %rd40, %rd32;
	st.global.f64 	[%rd42], %fd115;
$L__BB1_19:
	ret;

}
	// .globl	_Z13calcNextThetaiPdS_d
.visible .entry _Z13calcNextThetaiPdS_d(
	.param .u32 _Z13calcNextThetaiPdS_d_param_0,
	.param .u64 .ptr .align 1 _Z13calcNextThetaiPdS_d_param_1,
	.param .u64 .ptr .align 1 _Z13calcNextThetaiPdS_d_param_2,
	.param .f64 _Z13calcNextThetaiPdS_d_param_3
)
{
	.reg .pred 	%p<10>;
	.reg .b32 	%r<23>;
	.reg .b64 	%rd<28>;
	.reg .b64 	%fd<89>;

	ld.param.u32 	%r16, [_Z13calcNextThetaiPdS_d_param_0];
	ld.param.u64 	%rd15, [_Z13calcNextThetaiPdS_d_param_1];
	ld.param.u64 	%rd16, [_Z13calcNextThetaiPdS_d_param_2];
	ld.param.f64 	%fd1, [_Z13calcNextThetaiPdS_d_param_3];
	cvta.to.global.u64 	%rd1, %rd15;
	cvta.to.global.u64 	%rd2, %rd16;
	setp.lt.s32 	%p1, %r16, 1;
	@%p1 bra 	$L__BB2_13;
	and.b32  	%r1, %r16, 15;
	setp.lt.u32 	%p2, %r16, 16;
	mov.b32 	%r20, 0;
	@%p2 bra 	$L__BB2_4;
	and.b32  	%r20, %r16, 2147483632;
	neg.s32 	%r18, %r20;
	add.s64 	%rd25, %rd2, 64;
	add.s64 	%rd24, %rd1, 64;
$L__BB2_3:
	.pragma "nounroll";
	ld.global.f64 	%fd2, [%rd25+-64];
	ld.global.f64 	%fd3, [%rd24+-64];
	fma.rn.f64 	%fd4, %fd1, %fd2, %fd3;
	st.global.f64 	[%rd24+-64], %fd4;
	ld.global.f64 	%fd5, [%rd25+-56];
	ld.global.f64 	%fd6, [%rd24+-56];
	fma.rn.f64 	%fd7, %fd1, %fd5, %fd6;
	st.global.f64 	[%rd24+-56], %fd7;
	ld.global.f64 	%fd8, [%rd25+-48];
	ld.global.f64 	%fd9, [%rd24+-48];
	fma.rn.f64 	%fd10, %fd1, %fd8, %fd9;
	st.global.f64 	[%rd24+-48], %fd10;
	ld.global.f64 	%fd11, [%rd25+-40];
	ld.global.f64 	%fd12, [%rd24+-40];
	fma.rn.f64 	%fd13, %fd1, %fd11, %fd12;
	st.global.f64 	[%rd24+-40], %fd13;
	ld.global.f64 	%fd14, [%rd25+-32];
	ld.global.f64 	%fd15, [%rd24+-32];
	fma.rn.f64 	%fd16, %fd1, %fd14, %fd15;
	st.global.f64 	[%rd24+-32], %fd16;
	ld.global.f64 	%fd17, [%rd25+-24];
	ld.global.f64 	%fd18, [%rd24+-24];
	fma.rn.f64 	%fd19, %fd1, %fd17, %fd18;
	st.global.f64 	[%rd24+-24], %fd19;
	ld.global.f64 	%fd20, [%rd25+-16];
	ld.global.f64 	%fd21, [%rd24+-16];
	fma.rn.f64 	%fd22, %fd1, %fd20, %fd21;
	st.global.f64 	[%rd24+-16], %fd22;
	ld.global.f64 	%fd23, [%rd25+-8];
	ld.global.f64 	%fd24, [%rd24+-8];
	fma.rn.f64 	%fd25, %fd1, %fd23, %fd24;
	st.global.f64 	[%rd24+-8], %fd25;
	ld.global.f64 	%fd26, [%rd25];
	ld.global.f64 	%fd27, [%rd24];
	fma.rn.f64 	%fd28, %fd1, %fd26, %fd27;
	st.global.f64 	[%rd24], %fd28;
	ld.global.f64 	%fd29, [%rd25+8];
	ld.global.f64 	%fd30, [%rd24+8];
	fma.rn.f64 	%fd31, %fd1, %fd29, %fd30;
	st.global.f64 	[%rd24+8], %fd31;
	ld.global.f64 	%fd32, [%rd25+16];
	ld.global.f64 	%fd33, [%rd24+16];
	fma.rn.f64 	%fd34, %fd1, %fd32, %fd33;
	st.global.f64 	[%rd24+16], %fd34;
	ld.global.f64 	%fd35, [%rd25+24];
	ld.global.f64 	%fd36, [%rd24+24];
	fma.rn.f64 	%fd37, %fd1, %fd35, %fd36;
	st.global.f64 	[%rd24+24], %fd37;
	ld.global.f64 	%fd38, [%rd25+32];
	ld.global.f64 	%fd39, [%rd24+32];
	fma.rn.f64 	%fd40, %fd1, %fd38, %fd39;
	st.global.f64 	[%rd24+32], %fd40;
	ld.global.f64 	%fd41, [%rd25+40];
	ld.global.f64 	%fd42, [%rd24+40];
	fma.rn.f64 	%fd43, %fd1, %fd41, %fd42;
	st.global.f64 	[%rd24+40], %fd43;
	ld.global.f64 	%fd44, [%rd25+48];
	ld.global.f64 	%fd45, [%rd24+48];
	fma.rn.f64 	%fd46, %fd1, %fd44, %fd45;
	st.global.f64 	[%rd24+48], %fd46;
	ld.global.f64 	%fd47, [%rd25+56];
	ld.global.f64 	%fd48, [%rd24+56];
	fma.rn.f64 	%fd49, %fd1, %fd47, %fd48;
	st.global.f64 	[%rd24+56], %fd49;
	add.s32 	%r18, %r18, 16;
	add.s64 	%rd25, %rd25, 128;
	add.s64 	%rd24, %rd24, 128;
	setp.ne.s32 	%p3, %r18, 0;
	@%p3 bra 	$L__BB2_3;
$L__BB2_4:
	setp.eq.s32 	%p4, %r1, 0;
	@%p4 bra 	$L__BB2_13;
	and.b32  	%r7, %r16, 7;
	setp.lt.u32 	%p5, %r1, 8;
	@%p5 bra 	$L__BB2_7;
	mul.wide.u32 	%rd17, %r20, 8;
	add.s64 	%rd18, %rd2, %rd17;
	ld.global.f64 	%fd50, [%rd18];
	add.s64 	%rd19, %rd1, %rd17;
	ld.global.f64 	%fd51, [%rd19];
	fma.rn.f64 	%fd52, %fd1, %fd50, %fd51;
	st.global.f64 	[%rd19], %fd52;
	ld.global.f64 	%fd53, [%rd18+8];
	ld.global.f64 	%fd54, [%rd19+8];
	fma.rn.f64 	%fd55, %fd1, %fd53, %fd54;
	st.global.f64 	[%rd19+8], %fd55;
	ld.global.f64 	%fd56, [%rd18+16];
	ld.global.f64 	%fd57, [%rd19+16];
	fma.rn.f64 	%fd58, %fd1, %fd56, %fd57;
	st.global.f64 	[%rd19+16], %fd58;
	ld.global.f64 	%fd59, [%rd18+24];
	ld.global.f64 	%fd60, [%rd19+24];
	fma.rn.f64 	%fd61, %fd1, %fd59, %fd60;
	st.global.f64 	[%rd19+24], %fd61;
	ld.global.f64 	%fd62, [%rd18+32];
	ld.global.f64 	%fd63, [%rd19+32];
	fma.rn.f64 	%fd64, %fd1, %fd62, %fd63;
	st.global.f64 	[%rd19+32], %fd64;
	ld.global.f64 	%fd65, [%rd18+40];
	ld.global.f64 	%fd66, [%rd19+40];
	fma.rn.f64 	%fd67, %fd1, %fd65, %fd66;
	st.global.f64 	[%rd19+40], %fd67;
	ld.global.f64 	%fd68, [%rd18+48];
	ld.global.f64 	%fd69, [%rd19+48];
	fma.rn.f64 	%fd70, %fd1, %fd68, %fd69;
	st.global.f64 	[%rd19+48], %fd70;
	ld.global.f64 	%fd71, [%rd18+56];
	ld.global.f64 	%fd72, [%rd19+56];
	fma.rn.f64 	%fd73, %fd1, %fd71, %fd72;
	st.global.f64 	[%rd19+56], %fd73;
	add.s32 	%r20, %r20, 8;
$L__BB2_7:
	setp.eq.s32 	%p6, %r7, 0;
	@%p6 bra 	$L__BB2_13;
	and.b32  	%r10, %r16, 3;
	setp.lt.u32 	%p7, %r7, 4;
	@%p7 bra 	$L__BB2_10;
	mul.wide.u32 	%rd20, %r20, 8;
	add.s64 	%rd21, %rd2, %rd20;
	ld.global.f64 	%fd74, [%rd21];
	add.s64 	%rd22, %rd1, %rd20;
	ld.global.f64 	%fd75, [%rd22];
	fma.rn.f64 	%fd76, %fd1, %fd74, %fd75;
	st.global.f64 	[%rd22], %fd76;
	ld.global.f64 	%fd77, [%rd21+8];
	ld.global.f64 	%fd78, [%rd22+8];
	fma.rn.f64 	%fd79, %fd1, %fd77, %fd78;
	st.global.f64 	[%rd22+8], %fd79;
	ld.global.f64 	%fd80, [%rd21+16];
	ld.global.f64 	%fd81, [%rd22+16];
	fma.rn.f64 	%fd82, %fd1, %fd80, %fd81;
	st.global.f64 	[%rd22+16], %fd82;
	ld.global.f64 	%fd83, [%rd21+24];
	ld.global.f64 	%fd84, [%rd22+24];
	fma.rn.f64 	%fd85, %fd1, %fd83, %fd84;
	st.global.f64 	[%rd22+24], %fd85;
	add.s32 	%r20, %r20, 4;
$L__BB2_10:
	setp.eq.s32 	%p8, %r10, 0;
	@%p8 bra 	$L__BB2_13;
	mul.wide.u32 	%rd23, %r20, 8;
	add.s64 	%rd27, %rd1, %rd23;
	add.s64 	%rd26, %rd2, %rd23;
	neg.s32 	%r22, %r10;
$L__BB2_12:
	.pragma "nounroll";
	ld.global.f64 	%fd86, [%rd26];
	ld.global.f64 	%fd87, [%rd27];
	fma.rn.f64 	%fd88, %fd1, %fd86, %fd87;
	st.global.f64 	[%rd27], %fd88;
	add.s64 	%rd27, %rd27, 8;
	add.s64 	%rd26, %rd26, 8;
	add.s32 	%r22, %r22, 1;
	setp.ne.s32 	%p9, %r22, 0;
	@%p9 bra 	$L__BB2_12;
$L__BB2_13:
	ret;

}
.func  (.param .align 16 .b8 func_retval0[16]) __internal_trig_reduction_slowpathd(
	.param .b64 __internal_trig_reduction_slowpathd_param_0
)
{
	.local .align 8 .b8 	__local_depot3[40];
	.reg .b64 	%SP;
	.reg .b64 	%SPL;
	.reg .pred 	%p<10>;
	.reg .b32 	%r<47>;
	.reg .b64 	%rd<74>;
	.reg .b64 	%fd<5>;

	mov.u64 	%SPL, __local_depot3;
	ld.param.f64 	%fd4, [__internal_trig_reduction_slowpathd_param_0];
	add.u64 	%rd1, %SPL, 0;
	{
	.reg .b32 %temp; 
	mov.b64 	{%temp, %r1}, %fd4;
	}
	shr.u32 	%r2, %r1, 20;
	and.b32  	%r3, %r2, 2047;
	setp.eq.s32 	%p1, %r3, 2047;
	mov.b32 	%r46, 0;
	@%p1 bra 	$L__BB3_9;
	add.s32 	%r20, %r3, -1024;
	mov.b64 	%rd20, %fd4;
	shl.b64 	%rd2, %rd20, 11;
	shr.u32 	%r4, %r20, 6;
	sub.s32 	%r45, 15, %r4;
	sub.s32 	%r21, 19, %r4;
	setp.lt.u32 	%p2, %r20, 128;
	selp.b32 	%r6, 18, %r21, %p2;
	setp.ge.s32 	%p3, %r45, %r6;
	mov.b64 	%rd70, 0;
	@%p3 bra 	$L__BB3_4;
	add.s32 	%r23, %r6, %r4;
	neg.s32 	%r43, %r23;
	or.b64  	%rd3, %rd2, -9223372036854775808;
	mov.b64 	%rd70, 0;
	mov.b32 	%r42, 0;
	mov.u64 	%rd25, __cudart_i2opi_d;
	mov.u32 	%r44, %r45;
$L__BB3_3:
	.pragma "nounroll";
	mul.wide.s32 	%rd22, %r42, 8;
	add.s64 	%rd23, %rd1, %rd22;
	mul.wide.s32 	%rd24, %r44, 8;
	add.s64 	%rd26, %rd25, %rd24;
	ld.global.nc.u64 	%rd27, [%rd26];
	{
	.reg .u32 %r0, %r1, %r2, %r3, %alo, %ahi, %blo, %bhi, %clo, %chi;
	mov.b64 	{%alo,%ahi}, %rd27;
	mov.b64 	{%blo,%bhi}, %rd3;
	mov.b64 	{%clo,%chi}, %rd70;
	mad.lo.cc.u32 	%r0, %alo, %blo, %clo;
	madc.hi.cc.u32 	%r1, %alo, %blo, %chi;
	madc.hi.u32 	%r2, %alo, %bhi, 0;
	mad.lo.cc.u32 	%r1, %alo, %bhi, %r1;
	madc.hi.cc.u32 	%r2, %ahi, %blo, %r2;
	madc.hi.u32 	%r3, %ahi, %bhi, 0;
	mad.lo.cc.u32 	%r1, %ahi, %blo, %r1;
	madc.lo.cc.u32 	%r2, %ahi, %bhi, %r2;
	addc.u32 	%r3, %r3, 0;
	mov.b64 	%rd28, {%r0,%r1};
	mov.b64 	%rd70, {%r2,%r3};
	}
	st.local.u64 	[%rd23], %rd28;
	add.s32 	%r44, %r44, 1;
	add.s32 	%r43, %r43, 1;
	add.s32 	%r42, %r42, 1;
	setp.ne.s32 	%p4, %r43, -15;
	mov.u32 	%r45, %r6;
	@%p4 bra 	$L__BB3_3;
$L__BB3_4:
	cvt.s64.s32 	%rd29, %r45;
	cvt.u64.u32 	%rd30, %r4;
	add.s64 	%rd31, %rd30, %rd29;
	shl.b64 	%rd32, %rd31, 3;
	add.s64 	%rd33, %rd1, %rd32;
	st.local.u64 	[%rd33+-120], %rd70;
	and.b32  	%r15, %r2, 63;
	ld.local.u64 	%rd72, [%rd1+16];
	ld.local.u64 	%rd71, [%rd1+24];
	setp.eq.s32 	%p5, %r15, 0;
	@%p5 bra 	$L__BB3_6;
	shl.b64 	%rd34, %rd71, %r15;
	shr.u64 	%rd35, %rd72, 1;
	xor.b32  	%r24, %r15, 63;
	shr.u64 	%rd36, %rd35, %r24;
	or.b64  	%rd71, %rd34, %rd36;
	ld.local.u64 	%rd37, [%rd1+8];
	shl.b64 	%rd38, %rd72, %r15;
	shr.u64 	%rd39, %rd37, 1;
	shr.u64 	%rd40, %rd39, %r24;
	or.b64  	%rd72, %rd38, %rd40;
$L__BB3_6:
	and.b32  	%r25, %r1, -2147483648;
	shr.u64 	%rd41, %rd71, 62;
	cvt.u32.u64 	%r26, %rd41;
	mov.b64 	{%r27, %r28}, %rd71;
	mov.b64 	{%r29, %r30}, %rd72;
	shf.l.wrap.b32 	%r31, %r30, %r27, 2;
	shf.l.wrap.b32 	%r32, %r27, %r28, 2;
	mov.b64 	%rd42, {%r31, %r32};
	shl.b64 	%rd43, %rd72, 2;
	shr.u64 	%rd44, %rd42, 63;
	cvt.u32.u64 	%r33, %rd44;
	add.s32 	%r34, %r33, %r26;
	setp.eq.s32 	%p6, %r25, 0;
	neg.s32 	%r35, %r34;
	selp.b32 	%r46, %r34, %r35, %p6;
	setp.gt.s64 	%p7, %rd42, -1;
	mov.b64 	%rd45, 0;
	{
	.reg .u32 %r0, %r1, %r2, %r3, %a0, %a1, %a2, %a3, %b0, %b1, %b2, %b3;
	mov.b64 	{%a0,%a1}, %rd45;
	mov.b64 	{%a2,%a3}, %rd45;
	mov.b64 	{%b0,%b1}, %rd43;
	mov.b64 	{%b2,%b3}, %rd42;
	sub.cc.u32 	%r0, %a0, %b0;
	subc.cc.u32 	%r1, %a1, %b1;
	subc.cc.u32 	%r2, %a2, %b2;
	subc.u32 	%r3, %a3, %b3;
	mov.b64 	%rd46, {%r0,%r1};
	mov.b64 	%rd47, {%r2,%r3};
	}
	xor.b32  	%r36, %r25, -2147483648;
	selp.b64 	%rd73, %rd42, %rd47, %p7;
	selp.b64 	%rd14, %rd43, %rd46, %p7;
	selp.b32 	%r17, %r25, %r36, %p7;
	clz.b64 	%r37, %rd73;
	cvt.u64.u32 	%rd15, %r37;
	setp.eq.s32 	%p8, %r37, 0;
	@%p8 bra 	$L__BB3_8;
	cvt.u32.u64 	%r38, %rd15;
	and.b32  	%r39, %r38, 63;
	shl.b64 	%rd48, %rd73, %r39;
	shr.u64 	%rd49, %rd14, 1;
	not.b32 	%r40, %r38;
	and.b32  	%r41, %r40, 63;
	shr.u64 	%rd50, %rd49, %r41;
	or.b64  	%rd73, %rd48, %rd50;
$L__BB3_8:
	mov.b64 	%rd51, -3958705157555305931;
	{
	.reg .u32 %r0, %r1, %r2, %r3, %alo, %ahi, %blo, %bhi;
	mov.b64 	{%alo,%ahi}, %rd73;
	mov.b64 	{%blo,%bhi}, %rd51;
	mul.lo.u32 	%r0, %alo, %blo;
	mul.hi.u32 	%r1, %alo, %blo;
	mad.lo.cc.u32 	%r1, %alo, %bhi, %r1;
	madc.hi.u32 	%r2, %alo, %bhi, 0;
	mad.lo.cc.u32 	%r1, %ahi, %blo, %r1;
	madc.hi.cc.u32 	%r2, %ahi, %blo, %r2;
	madc.hi.u32 	%r3, %ahi, %bhi, 0;
	mad.lo.cc.u32 	%r2, %ahi, %bhi, %r2;
	addc.u32 	%r3, %r3, 0;
	mov.b64 	%rd52, {%r0,%r1};
	mov.b64 	%rd53, {%r2,%r3};
	}
	setp.gt.s64 	%p9, %rd53, 0;
	{
	.reg .u32 %r0, %r1, %r2, %r3, %a0, %a1, %a2, %a3, %b0, %b1, %b2, %b3;
	mov.b64 	{%a0,%a1}, %rd52;
	mov.b64 	{%a2,%a3}, %rd53;
	mov.b64 	{%b0,%b1}, %rd52;
	mov.b64 	{%b2,%b3}, %rd53;
	add.cc.u32 	%r0, %a0, %b0;
	addc.cc.u32 	%r1, %a1, %b1;
	addc.cc.u32 	%r2, %a2, %b2;
	addc.u32 	%r3, %a3, %b3;
	mov.b64 	%rd54, {%r0,%r1};
	mov.b64 	%rd55, {%r2,%r3};
	}
	selp.b64 	%rd56, %rd55, %rd53, %p9;
	selp.s64 	%rd57, -1, 0, %p9;
	sub.s64 	%rd58, %rd57, %rd15;
	cvt.u64.u32 	%rd59, %r17;
	shl.b64 	%rd60, %rd59, 32;
	add.s64 	%rd61, %rd56, 1;
	shr.u64 	%rd62, %rd61, 10;
	add.s64 	%rd63, %rd62, 1;
	shr.u64 	%rd64, %rd63, 1;
	shl.b64 	%rd65, %rd58, 52;
	add.s64 	%rd66, %rd65, %rd64;
	add.s64 	%rd67, %rd66, 4602678819172646912;
	or.b64  	%rd68, %rd67, %rd60;
	mov.b64 	%fd4, %rd68;
$L__BB3_9:
	st.param.f64 	[func_retval0], %fd4;
	st.param.b32 	[func_retval0+8], %r46;
	ret;

}
.func  (.param .b64 func_retval0) __internal_accurate_pow(
	.param .b64 __internal_accurate_pow_param_0
)
{
	.reg .pred 	%p<8>;
	.reg .b32 	%r<49>;
	.reg .b32 	%f<3>;
	.reg .b64 	%fd<109>;

	ld.param.f64 	%fd10, [__internal_accurate_pow_param_0];
	{
	.reg .b32 %temp; 
	mov.b64 	{%temp, %r46}, %fd10;
	}
	{
	.reg .b32 %temp; 
	mov.b64 	{%r45, %temp}, %fd10;
	}
	shr.u32 	%r47, %r46, 20;
	setp.gt.u32 	%p1, %r46, 1048575;
	@%p1 bra 	$L__BB4_2;
	mul.f64 	%fd11, %fd10, 0d4350000000000000;
	{
	.reg .b32 %temp; 
	mov.b64 	{%temp, %r46}, %fd11;
	}
	{
	.reg .b32 %temp; 
	mov.b64 	{%r45, %temp}, %fd11;
	}
	shr.u32 	%r16, %r46, 20;
	add.s32 	%r47, %r16, -54;
$L__BB4_2:
	add.s32 	%r48, %r47, -1023;
	and.b32  	%r17, %r46, -2146435073;
	or.b32  	%r18, %r17, 1072693248;
	mov.b64 	%fd107, {%r45, %r18};
	setp.lt.u32 	%p2, %r18, 1073127583;
	@%p2 bra 	$L__BB4_4;
	{
	.reg .b32 %temp; 
	mov.b64 	{%r19, %temp}, %fd107;
	}
	{
	.reg .b32 %temp; 
	mov.b64 	{%temp, %r20}, %fd107;
	}
	add.s32 	%r21, %r20, -1048576;
	mov.b64 	%fd107, {%r19, %r21};
	add.s32 	%r48, %r47, -1022;
$L__BB4_4:
	add.f64 	%fd12, %fd107, 0dBFF0000000000000;
	add.f64 	%fd13, %fd107, 0d3FF0000000000000;
	rcp.approx.ftz.f64 	%fd14, %fd13;
	neg.f64 	%fd15, %fd13;
	fma.rn.f64 	%fd16, %fd15, %fd14, 0d3FF0000000000000;
	fma.rn.f64 	%fd17, %fd16, %fd16, %fd16;
	fma.rn.f64 	%fd18, %fd17, %fd14, %fd14;
	mul.f64 	%fd19, %fd12, %fd18;
	fma.rn.f64 	%fd20, %fd12, %fd18, %fd19;
	mul.f64 	%fd21, %fd20, %fd20;
	fma.rn.f64 	%fd22, %fd21, 0d3EB0F5FF7D2CAFE2, 0d3ED0F5D241AD3B5A;
	fma.rn.f64 	%fd23, %fd22, %fd21, 0d3EF3B20A75488A3F;
	fma.rn.f64 	%fd24, %fd23, %fd21, 0d3F1745CDE4FAECD5;
	fma.rn.f64 	%fd25, %fd24, %fd21, 0d3F3C71C7258A578B;
	fma.rn.f64 	%fd26, %fd25, %fd21, 0d3F6249249242B910;
	fma.rn.f64 	%fd27, %fd26, %fd21, 0d3F89999999999DFB;
	sub.f64 	%fd28, %fd12, %fd20;
	add.f64 	%fd29, %fd28, %fd28;
	neg.f64 	%fd30, %fd20;
	fma.rn.f64 	%fd31, %fd30, %fd12, %fd29;
	mul.f64 	%fd32, %fd18, %fd31;
	fma.rn.f64 	%fd33, %fd21, %fd27, 0d3FB5555555555555;
	mov.f64 	%fd34, 0d3FB5555555555555;
	sub.f64 	%fd35, %fd34, %fd33;
	fma.rn.f64 	%fd36, %fd21, %fd27, %fd35;
	add.f64 	%fd37, %fd36, 0dBC46A4CB00B9E7B0;
	add.f64 	%fd38, %fd33, %fd37;
	sub.f64 	%fd39, %fd33, %fd38;
	add.f64 	%fd40, %fd37, %fd39;
	mul.rn.f64 	%fd41, %fd20, %fd20;
	neg.f64 	%fd42, %fd41;
	fma.rn.f64 	%fd43, %fd20, %fd20, %fd42;
	{
	.reg .b32 %temp; 
	mov.b64 	{%r22, %temp}, %fd32;
	}
	{
	.reg .b32 %temp; 
	mov.b64 	{%temp, %r23}, %fd32;
	}
	add.s32 	%r24, %r23, 1048576;
	mov.b64 	%fd44, {%r22, %r24};
	fma.rn.f64 	%fd45, %fd20, %fd44, %fd43;
	mul.rn.f64 	%fd46, %fd41, %fd20;
	neg.f64 	%fd47, %fd46;
	fma.rn.f64 	%fd48, %fd41, %fd20, %fd47;
	fma.rn.f64 	%fd49, %fd41, %fd32, %fd48;
	fma.rn.f64 	%fd50, %fd45, %fd20, %fd49;
	mul.rn.f64 	%fd51, %fd38, %fd46;
	neg.f64 	%fd52, %fd51;
	fma.rn.f64 	%fd53, %fd38, %fd46, %fd52;
	fma.rn.f64 	%fd54, %fd38, %fd50, %fd53;
	fma.rn.f64 	%fd55, %fd40, %fd46, %fd54;
	add.f64 	%fd56, %fd51, %fd55;
	sub.f64 	%fd57, %fd51, %fd56;
	add.f64 	%fd58, %fd55, %fd57;
	add.f64 	%fd59, %fd20, %fd56;
	sub.f64 	%fd60, %fd20, %fd59;
	add.f64 	%fd61, %fd56, %fd60;
	add.f64 	%fd62, %fd58, %fd61;
	add.f64 	%fd63, %fd32, %fd62;
	add.f64 	%fd64, %fd59, %fd63;
	sub.f64 	%fd65, %fd59, %fd64;
	add.f64 	%fd66, %fd63, %fd65;
	xor.b32  	%r25, %r48, -2147483648;
	mov.b32 	%r26, 1127219200;
	mov.b64 	%fd67, {%r25, %r26};
	mov.b32 	%r27, -2147483648;
	mov.b64 	%fd68, {%r27, %r26};
	sub.f64 	%fd69, %fd67, %fd68;
	fma.rn.f64 	%fd70, %fd69, 0d3FE62E42FEFA39EF, %fd64;
	fma.rn.f64 	%fd71, %fd69, 0dBFE62E42FEFA39EF, %fd70;
	sub.f64 	%fd72, %fd71, %fd64;
	sub.f64 	%fd73, %fd66, %fd72;
	fma.rn.f64 	%fd74, %fd69, 0d3C7ABC9E3B39803F, %fd73;
	add.f64 	%fd75, %fd70, %fd74;
	sub.f64 	%fd76, %fd70, %fd75;
	add.f64 	%fd77, %fd74, %fd76;
	mov.f64 	%fd78, 0d4000000000000000;
	{
	.reg .b32 %temp; 
	mov.b64 	{%temp, %r28}, %fd78;
	}
	{
	.reg .b32 %temp; 
	mov.b64 	{%r29, %temp}, %fd78;
	}
	shl.b32 	%r30, %r28, 1;
	setp.gt.u32 	%p3, %r30, -33554433;
	and.b32  	%r31, %r28, -15728641;
	selp.b32 	%r32, %r31, %r28, %p3;
	mov.b64 	%fd79, {%r29, %r32};
	mul.rn.f64 	%fd80, %fd75, %fd79;
	neg.f64 	%fd81, %fd80;
	fma.rn.f64 	%fd82, %fd75, %fd79, %fd81;
	fma.rn.f64 	%fd83, %fd77, %fd79, %fd82;
	add.f64 	%fd4, %fd80, %fd83;
	sub.f64 	%fd84, %fd80, %fd4;
	add.f64 	%fd5, %fd83, %fd84;
	fma.rn.f64 	%fd85, %fd4, 0d3FF71547652B82FE, 0d4338000000000000;
	{
	.reg .b32 %temp; 
	mov.b64 	{%r13, %temp}, %fd85;
	}
	mov.f64 	%fd86, 0dC338000000000000;
	add.rn.f64 	%fd87, %fd85, %fd86;
	fma.rn.f64 	%fd88, %fd87, 0dBFE62E42FEFA39EF, %fd4;
	fma.rn.f64 	%fd89, %fd87, 0dBC7ABC9E3B39803F, %fd88;
	fma.rn.f64 	%fd90, %fd89, 0d3E5ADE1569CE2BDF, 0d3E928AF3FCA213EA;
	fma.rn.f64 	%fd91, %fd90, %fd89, 0d3EC71DEE62401315;
	fma.rn.f64 	%fd92, %fd91, %fd89, 0d3EFA01997C89EB71;
	fma.rn.f64 	%fd93, %fd92, %fd89, 0d3F2A01A014761F65;
	fma.rn.f64 	%fd94, %fd93, %fd89, 0d3F56C16C1852B7AF;
	fma.rn.f64 	%fd95, %fd94, %fd89, 0d3F81111111122322;
	fma.rn.f64 	%fd96, %fd95, %fd89, 0d3FA55555555502A1;
	fma.rn.f64 	%fd97, %fd96, %fd89, 0d3FC5555555555511;
	fma.rn.f64 	%fd98, %fd97, %fd89, 0d3FE000000000000B;
	fma.rn.f64 	%fd99, %fd98, %fd89, 0d3FF0000000000000;
	fma.rn.f64 	%fd100, %fd99, %fd89, 0d3FF0000000000000;
	{
	.reg .b32 %temp; 
	mov.b64 	{%r14, %temp}, %fd100;
	}
	{
	.reg .b32 %temp; 
	mov.b64 	{%temp, %r15}, %fd100;
	}
	shl.b32 	%r33, %r13, 20;
	add.s32 	%r34, %r33, %r15;
	mov.b64 	%fd108, {%r14, %r34};
	{
	.reg .b32 %temp; 
	mov.b64 	{%temp, %r35}, %fd4;
	}
	mov.b32 	%f2, %r35;
	abs.f32 	%f1, %f2;
	setp.lt.f32 	%p4, %f1, 0f4086232B;
	@%p4 bra 	$L__BB4_7;
	setp.lt.f64 	%p5, %fd4, 0d0000000000000000;
	add.f64 	%fd101, %fd4, 0d7FF0000000000000;
	selp.f64 	%fd108, 0d0000000000000000, %fd101, %p5;
	setp.geu.f32 	%p6, %f1, 0f40874800;
	@%p6 bra 	$L__BB4_7;
	shr.u32 	%r36, %r13, 31;
	add.s32 	%r37, %r13, %r36;
	shr.s32 	%r38, %r37, 1;
	shl.b32 	%r39, %r38, 20;
	add.s32 	%r40, %r15, %r39;
	mov.b64 	%fd102, {%r14, %r40};
	sub.s32 	%r41, %r13, %r38;
	shl.b32 	%r42, %r41, 20;
	add.s32 	%r43, %r42, 1072693248;
	mov.b32 	%r44, 0;
	mov.b64 	%fd103, {%r44, %r43};
	mul.f64 	%fd108, %fd103, %fd102;
$L__BB4_7:
	abs.f64 	%fd104, %fd108;
	setp.eq.f64 	%p7, %fd104, 0d7FF0000000000000;
	fma.rn.f64 	%fd105, %fd108, %fd5, %fd108;
	selp.f64 	%fd106, %fd108, %fd105, %p7;
	st.param.f64 	[func_retval0], %fd106;
	ret;

}


// ===== COMPILED SASS (sm_100) =====

	.target	sm_100

	.elftype	@"ET_EXEC"


//--------------------- .note.nv.tkinfo           --------------------------
	.section	.note.nv.tkinfo,"",@"SHT_NOTE"
	.sectionflags	@"SHF_NOTE_NV_TKINFO"
	.tkinfo
        /*0018*/ 	.word	0x00000002
        /*0030*/ 	.string	""
        /*0030*/ 	.string	"ptxas"
        /*0030*/ 	.string	"Cuda compilation tools, release 13.0, V13.0.88"
        /*0030*/ 	.string	"Build cuda_13.0.r13.0/compiler.36424714_0"
        /*0030*/ 	.string	"-arch sm_100 -m 64 "



//--------------------- .note.nv.cuinfo           --------------------------
	.section	.note.nv.cuinfo,"",@"SHT_NOTE"
	.sectionflags	@"SHF_NOTE_NV_CUINFO"
        /*0018*/ 	.short	0x0002
        /*001a*/ 	.short	0x0064
        /*001c*/ 	.short	0x0082
	.zero		2


//--------------------- .nv.info                  --------------------------
	.section	.nv.info,"",@"SHT_CUDA_INFO"
	.align	4


	//----- nvinfo : EIATTR_REGCOUNT
	.align		4
        /*0000*/ 	.byte	0x04, 0x2f
        /*0002*/ 	.short	(.L_3 - .L_2)
	.align		4
.L_2:
        /*0004*/ 	.word	index@(_Z16calcCenterOfMassiiPdS_S_S_S_)
        /*0008*/ 	.word	0x00000020


	//----- nvinfo : EIATTR_FRAME_SIZE
	.align		4
.L_3:
        /*000c*/ 	.byte	0x04, 0x11
        /*000e*/ 	.short	(.L_5 - .L_4)
	.align		4
.L_4:
        /*0010*/ 	.word	index@($_Z16calcCenterOfMassiiPdS_S_S_S_$__internal_trig_reduction_slowpathd)
        /*0014*/ 	.word	0x00000028


	//----- nvinfo : EIATTR_FRAME_SIZE
	.align		4
.L_5:
        /*0018*/ 	.byte	0x04, 0x11
        /*001a*/ 	.short	(.L_7 - .L_6)
	.align		4
.L_6:
        /*001c*/ 	.word	index@($_Z16calcCenterOfMassiiPdS_S_S_S_$__internal_accurate_pow)
        /*0020*/ 	.word	0x00000028


	//----- nvinfo : EIATTR_FRAME_SIZE
	.align		4
.L_7:
        /*0024*/ 	.byte	0x04, 0x11
        /*0026*/ 	.short	(.L_9 - .L_8)
	.align		4
.L_8:
        /*0028*/ 	.word	index@($__internal_1_$__cuda_sm20_dsqrt_rn_f64_mediumpath_v1)
        /*002c*/ 	.word	0x00000028


	//----- nvinfo : EIATTR_FRAME_SIZE
	.align		4
.L_9:
        /*0030*/ 	.byte	0x04, 0x11
        /*0032*/ 	.short	(.L_11 - .L_10)
	.align		4
.L_10:
        /*0034*/ 	.word	index@($__internal_0_$__cuda_sm20_div_rn_f64_full)
        /*0038*/ 	.word	0x00000028


	//----- nvinfo : EIATTR_FRAME_SIZE
	.align		4
.L_11:
        /*003c*/ 	.byte	0x04, 0x11
        /*003e*/ 	.short	(.L_13 - .L_12)
	.align		4
.L_12:
        /*0040*/ 	.word	index@(_Z16calcCenterOfMassiiPdS_S_S_S_)
        /*0044*/ 	.word	0x00000028


	//----- nvinfo : EIATTR_REGCOUNT
	.align		4
.L_13:
        /*0048*/ 	.byte	0x04, 0x2f
        /*004a*/ 	.short	(.L_15 - .L_14)
	.align		4
.L_14:
        /*004c*/ 	.word	index@(_Z11calcThetaDtiPdS_dS_S_S_)
        /*0050*/ 	.word	0x00000020


	//----- nvinfo : EIATTR_FRAME_SIZE
	.align		4
.L_15:
        /*0054*/ 	.byte	0x04, 0x11
        /*0056*/ 	.short	(.L_17 - .L_16)
	.align		4
.L_16:
        /*0058*/ 	.word	index@($_Z11calcThetaDtiPdS_dS_S_S_$__internal_trig_reduction_slowpathd)
        /*005c*/ 	.word	0x00000028


	//----- nvinfo : EIATTR_FRAME_SIZE
	.align		4
.L_17:
        /*0060*/ 	.byte	0x04, 0x11
        /*0062*/ 	.short	(.L_19 - .L_18)
	.align		4
.L_18:
        /*0064*/ 	.word	index@(_Z11calcThetaDtiPdS_dS_S_S_)
        /*0068*/ 	.word	0x00000028


	//----- nvinfo : EIATTR_REGCOUNT
	.align		4
.L_19:
        /*006c*/ 	.byte	0x04, 0x2f
        /*006e*/ 	.short	(.L_21 - .L_20)
	.align		4
.L_20:
        /*0070*/ 	.word	index@(_Z13calcNextThetaiPdS_d)
        /*0074*/ 	.word	0x00000016


	//----- nvinfo : EIATTR_FRAME_SIZE
	.align		4
.L_21:
        /*0078*/ 	.byte	0x04, 0x11
        /*007a*/ 	.short	(.L_23 - .L_22)
	.align		4
.L_22:
        /*007c*/ 	.word	index@(_Z13calcNextThetaiPdS_d)
        /*0080*/ 	.word	0x00000000


	//----- nvinfo : EIATTR_MIN_STACK_SIZE
	.align		4
.L_23:
        /*0084*/ 	.byte	0x04, 0x12
        /*0086*/ 	.short	(.L_25 - .L_24)
	.align		4
.L_24:
        /*0088*/ 	.word	index@(_Z13calcNextThetaiPdS_d)
        /*008c*/ 	.word	0x00000000


	//----- nvinfo : EIATTR_MIN_STACK_SIZE
	.align		4
.L_25:
        /*0090*/ 	.byte	0x04, 0x12
        /*0092*/ 	.short	(.L_27 - .L_26)
	.align		4
.L_26:
        /*0094*/ 	.word	index@(_Z11calcThetaDtiPdS_dS_S_S_)
        /*0098*/ 	.word	0x00000028


	//----- nvinfo : EIATTR_MIN_STACK_SIZE
	.align		4
.L_27:
        /*009c*/ 	.byte	0x04, 0x12
        /*009e*/ 	.short	(.L_29 - .L_28)
	.align		4
.L_28:
        /*00a0*/ 	.word	index@(_Z16calcCenterOfMassiiPdS_S_S_S_)
        /*00a4*/ 	.word	0x00000028
.L_29:


//--------------------- .nv.compat                --------------------------
	.section	.nv.compat,"",@"SHT_CUDA_COMPAT_INFO"
	.align	4
        /*0000*/ 	.byte	0x02, 0x09, 0x00, 0x00, 0x02, 0x02, 0x01, 0x00, 0x02, 0x05, 0x05, 0x00, 0x03, 0x07, 0x01, 0x01
        /*0010*/ 	.byte	0x02, 0x03, 0x00, 0x00, 0x02, 0x06, 0x01, 0x00, 0x04, 0x0b, 0x08, 0x00, 0x01, 0x00, 0x00, 0x00
        /*0020*/ 	.byte	0x00, 0x00, 0x00, 0x00


//--------------------- .nv.info._Z13calcNextThetaiPdS_d --------------------------
	.section	.nv.info._Z13calcNextThetaiPdS_d,"",@"SHT_CUDA_INFO"
	.sectionflags	@""
	.align	4


	//----- nvinfo : EIATTR_CUDA_API_VERSION
	.align		4
        /*0000*/ 	.byte	0x04, 0x37
        /*0002*/ 	.short	(.L_31 - .L_30)
.L_30:
        /*0004*/ 	.word	0x00000082


	//----- nvinfo : EIATTR_KPARAM_INFO
	.align		4
.L_31:
        /*0008*/ 	.byte	0x04, 0x17
        /*000a*/ 	.short	(.L_33 - .L_32)
.L_32:
        /*000c*/ 	.word	0x00000000
        /*0010*/ 	.short	0x0003
        /*0012*/ 	.short	0x0018
        /*0014*/ 	.byte	0x00, 0xf0, 0x21, 0x00


	//----- nvinfo : EIATTR_KPARAM_INFO
	.align		4
.L_33:
        /*0018*/ 	.byte	0x04, 0x17
        /*001a*/ 	.short	(.L_35 - .L_34)
.L_34:
        /*001c*/ 	.word	0x00000000
        /*0020*/ 	.short	0x0002
        /*0022*/ 	.short	0x0010
        /*0024*/ 	.byte	0x00, 0xf5, 0x21, 0x00


	//----- nvinfo : EIATTR_KPARAM_INFO
	.align		4
.L_35:
        /*0028*/ 	.byte	0x04, 0x17
        /*002a*/ 	.short	(.L_37 - .L_36)
.L_36:
        /*002c*/ 	.word	0x00000000
        /*0030*/ 	.short	0x0001
        /*0032*/ 	.short	0x0008
        /*0034*/ 	.byte	0x00, 0xf5, 0x21, 0x00


	//----- nvinfo : EIATTR_KPARAM_INFO
	.align		4
.L_37:
        /*0038*/ 	.byte	0x04, 0x17
        /*003a*/ 	.short	(.L_39 - .L_38)
.L_38:
        /*003c*/ 	.word	0x00000000
        /*0040*/ 	.short	0x0000
        /*0042*/ 	.short	0x0000
        /*0044*/ 	.byte	0x00, 0xf0, 0x11, 0x00


	//----- nvinfo : EIATTR_SPARSE_MMA_MASK
	.align		4
.L_39:
        /*0048*/ 	.byte	0x03, 0x50
        /*004a*/ 	.short	0x0000


	//----- nvinfo : EIATTR_MAXREG_COUNT
	.align		4
        /*004c*/ 	.byte	0x03, 0x1b
        /*004e*/ 	.short	0x00ff


	//----- nvinfo : EIATTR_MERCURY_ISA_VERSION
	.align		4
        /*0050*/ 	.byte	0x03, 0x5f
        /*0052*/ 	.short	0x0101


	//----- nvinfo : EIATTR_VRC_CTA_INIT_COUNT
	.align		4
        /*0054*/ 	.byte	0x02, 0x4a
	.zero		1
	.zero		1


	//----- nvinfo : EIATTR_EXIT_INSTR_OFFSETS
	.align		4
        /*0058*/ 	.byte	0x04, 0x1c
        /*005a*/ 	.short	(.L_41 - .L_40)


	//   ....[0]....
.L_40:
        /*005c*/ 	.word	0x00000030


	//   ....[1]....
        /*0060*/ 	.word	0x00000620


	//   ....[2]....
        /*0064*/ 	.word	0x000008d0


	//   ....[3]....
        /*0068*/ 	.word	0x00000a80


	//   ....[4]....
        /*006c*/ 	.word	0x00000c00


	//----- nvinfo : EIATTR_CBANK_PARAM_SIZE
	.align		4
.L_41:
        /*0070*/ 	.byte	0x03, 0x19
        /*0072*/ 	.short	0x0020


	//----- nvinfo : EIATTR_PARAM_CBANK
	.align		4
        /*0074*/ 	.byte	0x04, 0x0a
        /*0076*/ 	.short	(.L_43 - .L_42)
	.align		4
.L_42:
        /*0078*/ 	.word	index@(.nv.constant0._Z13calcNextThetaiPdS_d)
        /*007c*/ 	.short	0x0380
        /*007e*/ 	.short	0x0020


	//----- nvinfo : EIATTR_SW_WAR
	.align		4
.L_43:
        /*0080*/ 	.byte	0x04, 0x36
        /*0082*/ 	.short	(.L_45 - .L_44)
.L_44:
        /*0084*/ 	.word	0x00000008
.L_45:


//--------------------- .nv.info._Z11calcThetaDtiPdS_dS_S_S_ --------------------------
	.section	.nv.info._Z11calcThetaDtiPdS_dS_S_S_,"",@"SHT_CUDA_INFO"
	.sectionflags	@""
	.align	4


	//----- nvinfo : EIATTR_CUDA_API_VERSION
	.align		4
        /*0000*/ 	.byte	0x04, 0x37
        /*0002*/ 	.short	(.L_47 - .L_46)
.L_46:
        /*0004*/ 	.word	0x00000082


	//----- nvinfo : EIATTR_KPARAM_INFO
	.align		4
.L_47:
        /*0008*/ 	.byte	0x04, 0x17
        /*000a*/ 	.short	(.L_49 - .L_48)
.L_48:
        /*000c*/ 	.word	0x00000000
        /*0010*/ 	.short	0x0006
        /*0012*/ 	.short	0x0030
        /*0014*/ 	.byte	0x00, 0xf5, 0x21, 0x00


	//----- nvinfo : EIATTR_KPARAM_INFO
	.align		4
.L_49:
        /*0018*/ 	.byte	0x04, 0x17
        /*001a*/ 	.short	(.L_51 - .L_50)
.L_50:
        /*001c*/ 	.word	0x00000000
        /*0020*/ 	.short	0x0005
        /*0022*/ 	.short	0x0028
        /*0024*/ 	.byte	0x00, 0xf5, 0x21, 0x00


	//----- nvinfo : EIATTR_KPARAM_INFO
	.align		4
.L_51:
        /*0028*/ 	.byte	0x04, 0x17
        /*002a*/ 	.short	(.L_53 - .L_52)
.L_52:
        /*002c*/ 	.word	0x00000000
        /*0030*/ 	.short	0x0004
        /*0032*/ 	.short	0x0020
        /*0034*/ 	.byte	0x00, 0xf5, 0x21, 0x00


	//----- nvinfo : EIATTR_KPARAM_INFO
	.align		4
.L_53:
        /*0038*/ 	.byte	0x04, 0x17
        /*003a*/ 	.short	(.L_55 - .L_54)
.L_54:
        /*003c*/ 	.word	0x00000000
        /*0040*/ 	.short	0x0003
        /*0042*/ 	.short	0x0018
        /*0044*/ 	.byte	0x00, 0xf0, 0x21, 0x00


	//----- nvinfo : EIATTR_KPARAM_INFO
	.align		4
.L_55:
        /*0048*/ 	.byte	0x04, 0x17
        /*004a*/ 	.short	(.L_57 - .L_56)
.L_56:
        /*004c*/ 	.word	0x00000000
        /*0050*/ 	.short	0x0002
        /*0052*/ 	.short	0x0010
        /*0054*/ 	.byte	0x00, 0xf5, 0x21, 0x00


	//----- nvinfo : EIATTR_KPARAM_INFO
	.align		4
.L_57:
        /*0058*/ 	.byte	0x04, 0x17
        /*005a*/ 	.short	(.L_59 - .L_58)
.L_58:
        /*005c*/ 	.word	0x00000000
        /*0060*/ 	.short	0x0001
        /*0062*/ 	.short	0x0008
        /*0064*/ 	.byte	0x00, 0xf5, 0x21, 0x00


	//----- nvinfo : EIATTR_KPARAM_INFO
	.align		4
.L_59:
        /*0068*/ 	.byte	0x04, 0x17
        /*006a*/ 	.short	(.L_61 - .L_60)
.L_60:
        /*006c*/ 	.word	0x00000000
        /*0070*/ 	.short	0x0000
        /*0072*/ 	.short	0x0000
        /*0074*/ 	.byte	0x00, 0xf0, 0x11, 0x00


	//----- nvinfo : EIATTR_SPARSE_MMA_MASK
	.align		4
.L_61:
        /*0078*/ 	.byte	0x03, 0x50
        /*007a*/ 	.short	0x0000


	//----- nvinfo : EIATTR_MAXREG_COUNT
	.align		4
        /*007c*/ 	.byte	0x03, 0x1b
        /*007e*/ 	.short	0x00ff


	//----- nvinfo : EIATTR_MERCURY_ISA_VERSION
	.align		4
        /*0080*/ 	.byte	0x03, 0x5f
        /*0082*/ 	.short	0x0101


	//----- nvinfo : EIATTR_VRC_CTA_INIT_COUNT
	.align		4
        /*0084*/ 	.byte	0x02, 0x4a
	.zero		1
	.zero		1


	//----- nvinfo : EIATTR_EXIT_INSTR_OFFSETS
	.align		4
        /*0088*/ 	.byte	0x04, 0x1c
        /*008a*/ 	.short	(.L_63 - .L_62)


	//   ....[0]....
.L_62:
        /*008c*/ 	.word	0x00000050


	//   ....[1]....
        /*0090*/ 	.word	0x00000ae0


	//   ....[2]....
        /*0094*/ 	.word	0x00000fd0


	//----- nvinfo : EIATTR_CRS_STACK_SIZE
	.align		4
.L_63:
        /*0098*/ 	.byte	0x04, 0x1e
        /*009a*/ 	.short	(.L_65 - .L_64)
.L_64:
        /*009c*/ 	.word	0x00000000


	//----- nvinfo : EIATTR_CBANK_PARAM_SIZE
	.align		4
.L_65:
        /*00a0*/ 	.byte	0x03, 0x19
        /*00a2*/ 	.short	0x0038


	//----- nvinfo : EIATTR_PARAM_CBANK
	.align		4
        /*00a4*/ 	.byte	0x04, 0x0a
        /*00a6*/ 	.short	(.L_67 - .L_66)
	.align		4
.L_66:
        /*00a8*/ 	.word	index@(.nv.constant0._Z11calcThetaDtiPdS_dS_S_S_)
        /*00ac*/ 	.short	0x0380
        /*00ae*/ 	.short	0x0038


	//----- nvinfo : EIATTR_SW_WAR
	.align		4
.L_67:
        /*00b0*/ 	.byte	0x04, 0x36
        /*00b2*/ 	.short	(.L_69 - .L_68)
.L_68:
        /*00b4*/ 	.word	0x00000008
.L_69:


//--------------------- .nv.info._Z16calcCenterOfMassiiPdS_S_S_S_ --------------------------
	.section	.nv.info._Z16calcCenterOfMassiiPdS_S_S_S_,"",@"SHT_CUDA_INFO"
	.sectionflags	@""
	.align	4


	//----- nvinfo : EIATTR_CUDA_API_VERSION
	.align		4
        /*0000*/ 	.byte	0x04, 0x37
        /*0002*/ 	.short	(.L_71 - .L_70)
.L_70:
        /*0004*/ 	.word	0x00000082


	//----- nvinfo : EIATTR_KPARAM_INFO
	.align		4
.L_71:
        /*0008*/ 	.byte	0x04, 0x17
        /*000a*/ 	.short	(.L_73 - .L_72)
.L_72:
        /*000c*/ 	.word	0x00000000
        /*0010*/ 	.short	0x0006
        /*0012*/ 	.short	0x0028
        /*0014*/ 	.byte	0x00, 0xf5, 0x21, 0x00


	//----- nvinfo : EIATTR_KPARAM_INFO
	.align		4
.L_73:
        /*0018*/ 	.byte	0x04, 0x17
        /*001a*/ 	.short	(.L_75 - .L_74)
.L_74:
        /*001c*/ 	.word	0x00000000
        /*0020*/ 	.short	0x0005
        /*0022*/ 	.short	0x0020
        /*0024*/ 	.byte	0x00, 0xf5, 0x21, 0x00


	//----- nvinfo : EIATTR_KPARAM_INFO
	.align		4
.L_75:
        /*0028*/ 	.byte	0x04, 0x17
        /*002a*/ 	.short	(.L_77 - .L_76)
.L_76:
        /*002c*/ 	.word	0x00000000
        /*0030*/ 	.short	0x0004
        /*0032*/ 	.short	0x0018
        /*0034*/ 	.byte	0x00, 0xf5, 0x21, 0x00


	//----- nvinfo : EIATTR_KPARAM_INFO
	.align		4
.L_77:
        /*0038*/ 	.byte	0x04, 0x17
        /*003a*/ 	.short	(.L_79 - .L_78)
.L_78:
        /*003c*/ 	.word	0x00000000
        /*0040*/ 	.short	0x0003
        /*0042*/ 	.short	0x0010
        /*0044*/ 	.byte	0x00, 0xf5, 0x21, 0x00


	//----- nvinfo : EIATTR_KPARAM_INFO
	.align		4
.L_79:
        /*0048*/ 	.byte	0x04, 0x17
        /*004a*/ 	.short	(.L_81 - .L_80)
.L_80:
        /*004c*/ 	.word	0x00000000
        /*0050*/ 	.short	0x0002
        /*0052*/ 	.short	0x0008
        /*0054*/ 	.byte	0x00, 0xf5, 0x21, 0x00


	//----- nvinfo : EIATTR_KPARAM_INFO
	.align		4
.L_81:
        /*0058*/ 	.byte	0x04, 0x17
        /*005a*/ 	.short	(.L_83 - .L_82)
.L_82:
        /*005c*/ 	.word	0x00000000
        /*0060*/ 	.short	0x0001
        /*0062*/ 	.short	0x0004
        /*0064*/ 	.byte	0x00, 0xf0, 0x11, 0x00


	//----- nvinfo : EIATTR_KPARAM_INFO
	.align		4
.L_83:
        /*0068*/ 	.byte	0x04, 0x17
        /*006a*/ 	.short	(.L_85 - .L_84)
.L_84:
        /*006c*/ 	.word	0x00000000
        /*0070*/ 	.short	0x0000
        /*0072*/ 	.short	0x0000
        /*0074*/ 	.byte	0x00, 0xf0, 0x11, 0x00


	//----- nvinfo : EIATTR_SPARSE_MMA_MASK
	.align		4
.L_85:
        /*0078*/ 	.byte	0x03, 0x50
        /*007a*/ 	.short	0x0000


	//----- nvinfo : EIATTR_MAXREG_COUNT
	.align		4
        /*007c*/ 	.byte	0x03, 0x1b
        /*007e*/ 	.short	0x00ff


	//----- nvinfo : EIATTR_MERCURY_ISA_VERSION
	.align		4
        /*0080*/ 	.byte	0x03, 0x5f
        /*0082*/ 	.short	0x0101


	//----- nvinfo : EIATTR_VRC_CTA_INIT_COUNT
	.align		4
        /*0084*/ 	.byte	0x02, 0x4a
	.zero		1
	.zero		1


	//----- nvinfo : EIATTR_EXIT_INSTR_OFFSETS
	.align		4
        /*0088*/ 	.byte	0x04, 0x1c
        /*008a*/ 	.short	(.L_87 - .L_86)


	//   ....[0]....
.L_86:
        /*008c*/ 	.word	0x00001710


	//----- nvinfo : EIATTR_CRS_STACK_SIZE
	.align		4
.L_87:
        /*0090*/ 	.byte	0x04, 0x1e
        /*0092*/ 	.short	(.L_89 - .L_88)
.L_88:
        /*0094*/ 	.word	0x00000000


	//----- nvinfo : EIATTR_CBANK_PARAM_SIZE
	.align		4
.L_89:
        /*0098*/ 	.byte	0x03, 0x19
        /*009a*/ 	.short	0x0030


	//----- nvinfo : EIATTR_PARAM_CBANK
	.align		4
        /*009c*/ 	.byte	0x04, 0x0a
        /*009e*/ 	.short	(.L_91 - .L_90)
	.align		4
.L_90:
        /*00a0*/ 	.word	index@(.nv.constant0._Z16calcCenterOfMassiiPdS_S_S_S_)
        /*00a4*/ 	.short	0x0380
        /*00a6*/ 	.short	0x0030


	//----- nvinfo : EIATTR_SW_WAR
	.align		4
.L_91:
        /*00a8*/ 	.byte	0x04, 0x36
        /*00aa*/ 	.short	(.L_93 - .L_92)
.L_92:
        /*00ac*/ 	.word	0x00000008
.L_93:


//--------------------- .nv.callgraph             --------------------------
	.section	.nv.callgraph,"",@"SHT_CUDA_CALLGRAPH"
	.align	4
	.sectionentsize	8
	.align		4
        /*0000*/ 	.word	0x00000000
	.align		4
        /*0004*/ 	.word	0xffffffff
	.align		4
        /*0008*/ 	.word	0x00000000
	.align		4
        /*000c*/ 	.word	0xfffffffe
	.align		4
        /*0010*/ 	.word	0x00000000
	.align		4
        /*0014*/ 	.word	0xfffffffd
	.align		4
        /*0018*/ 	.word	0x00000000
	.align		4
        /*001c*/ 	.word	0xfffffffc


//--------------------- .nv.constant4             --------------------------
	.section	.nv.constant4,"a",@progbits
	.align	8
	.align		8
.nv.constant4:
        /*0000*/ 	.dword	__cudart_i2opi_d
	.align		8
        /*0008*/ 	.dword	__cudart_sin_cos_coeffs


//--------------------- .text._Z13calcNextThetaiPdS_d --------------------------
	.section	.text._Z13calcNextThetaiPdS_d,"ax",@progbits
	.align	128
        .global         _Z13calcNextThetaiPdS_d
        .type           _Z13calcNextThetaiPdS_d,@function
        .size           _Z13calcNextThetaiPdS_d,(.L_x_51 - _Z13calcNextThetaiPdS_d)
        .other          _Z13calcNextThetaiPdS_d,@"STO_CUDA_ENTRY STV_DEFAULT"
_Z13calcNextThetaiPdS_d:
.text._Z13calcNextThetaiPdS_d:
[----:B------:R-:W-:Y:S08]  /*0000*/  LDC R1, c[0x0][0x37c] ;  /* 0x0000df00ff017b82 */ /* 0x000ff00000000800 */
[----:B------:R-:W0:Y:S02]  /*0010*/  LDC R2, c[0x0][0x380] ;  /* 0x0000e000ff027b82 */ /* 0x000e240000000800 */
[----:B0-----:R-:W-:-:S13]  /*0020*/  ISETP.GE.AND P0, PT, R2, 0x1, PT ;  /* 0x000000010200780c */ /* 0x001fda0003f06270 */
[----:B------:R-:W-:Y:S05]  /*0030*/  @!P0 EXIT ;  /* 0x000000000000894d */ /* 0x000fea0003800000 */
[C---:B------:R-:W-:Y:S01]  /*0040*/  ISETP.GE.U32.AND P1, PT, R2.reuse, 0x10, PT ;  /* 0x000000100200780c */ /* 0x040fe20003f26070 */
[----:B------:R-:W0:Y:S01]  /*0050*/  LDCU.64 UR8, c[0x0][0x358] ;  /* 0x00006b00ff0877ac */ /* 0x000e220008000a00 */
[----:B------:R-:W-:Y:S01]  /*0060*/  LOP3.LUT R16, R2, 0xf, RZ, 0xc0, !PT ;  /* 0x0000000f02107812 */ /* 0x000fe200078ec0ff */
[----:B------:R-:W-:-:S03]  /*0070*/  IMAD.MOV.U32 R0, RZ, RZ, RZ ;  /* 0x000000ffff007224 */ /* 0x000fc600078e00ff */
[----:B------:R-:W-:-:S07]  /*0080*/  ISETP.NE.AND P0, PT, R16, RZ, PT ;  /* 0x000000ff1000720c */ /* 0x000fce0003f05270 */
[----:B------:R-:W-:Y:S06]  /*0090*/  @!P1 BRA `(.L_x_0) ;  /* 0x0000000400609947 */ /* 0x000fec0003800000 */
[----:B------:R-:W1:Y:S01]  /*00a0*/  LDCU.64 UR6, c[0x0][0x390] ;  /* 0x00007200ff0677ac */ /* 0x000e620008000a00 */
[----:B------:R-:W-:Y:S01]  /*00b0*/  LOP3.LUT R0, R2, 0x7ffffff0, RZ, 0xc0, !PT ;  /* 0x7ffffff002007812 */ /* 0x000fe200078ec0ff */
[----:B------:R-:W2:Y:S04]  /*00c0*/  LDCU.64 UR4, c[0x0][0x388] ;  /* 0x00007100ff0477ac */ /* 0x000ea80008000a00 */
[----:B------:R-:W-:Y:S01]  /*00d0*/  IMAD.MOV R3, RZ, RZ, -R0 ;  /* 0x000000ffff037224 */ /* 0x000fe200078e0a00 */
[----:B------:R-:W3:Y:S01]  /*00e0*/  LDCU.64 UR10, c[0x0][0x398] ;  /* 0x00007300ff0a77ac */ /* 0x000ee20008000a00 */
[----:B-1----:R-:W-:Y:S02]  /*00f0*/  UIADD3 UR6, UP0, UPT, UR6, 0x40, URZ ;  /* 0x0000004006067890 */ /* 0x002fe4000ff1e0ff */
[----:B--2---:R-:W-:-:S02]  /*0100*/  UIADD3 UR4, UP1, UPT, UR4, 0x40, URZ ;  /* 0x0000004004047890 */ /* 0x004fc4000ff3e0ff */
[----:B------:R-:W-:Y:S02]  /*0110*/  UIADD3.X UR7, UPT, UPT, URZ, UR7, URZ, UP0, !UPT ;  /* 0x00000007ff077290 */ /* 0x000fe400087fe4ff */
[----:B------:R-:W-:Y:S01]  /*0120*/  IMAD.U32 R17, RZ, RZ, UR6 ;  /* 0x00000006ff117e24 */ /* 0x000fe2000f8e00ff */
[----:B------:R-:W-:Y:S01]  /*0130*/  UIADD3.X UR5, UPT, UPT, URZ, UR5, URZ, UP1, !UPT ;  /* 0x00000005ff057290 */ /* 0x000fe20008ffe4ff */
[----:B------:R-:W-:Y:S02]  /*0140*/  MOV R8, UR4 ;  /* 0x0000000400087c02 */ /* 0x000fe40008000f00 */
[----:B------:R-:W-:-:S03]  /*0150*/  IMAD.U32 R10, RZ, RZ, UR7 ;  /* 0x00000007ff0a7e24 */ /* 0x000fc6000f8e00ff */
[----:B---3--:R-:W-:-:S07]  /*0160*/  IMAD.U32 R9, RZ, RZ, UR5 ;  /* 0x00000005ff097e24 */ /* 0x008fce000f8e00ff */
.L_x_1:
[----:B------:R-:W-:Y:S01]  /*0170*/  MOV R4, R17 ;  /* 0x0000001100047202 */ /* 0x000fe20000000f00 */
[----:B------:R-:W-:Y:S01]  /*0180*/  IMAD.MOV.U32 R5, RZ, RZ, R10 ;  /* 0x000000ffff057224 */ /* 0x000fe200078e000a */
[----:B---3--:R-:W-:Y:S01]  /*0190*/  MOV R7, R9 ;  /* 0x0000000900077202 */ /* 0x008fe20000000f00 */
[----:B------:R-:W-:-:S03]  /*01a0*/  IMAD.MOV.U32 R6, RZ, RZ, R8 ;  /* 0x000000ffff067224 */ /* 0x000fc600078e0008 */
[----:B0-----:R-:W2:Y:S04]  /*01b0*/  LDG.E.64 R8, desc[UR8][R4.64+-0x40] ;  /* 0xffffc00804087981 */ /* 0x001ea8000c1e1b00 */
[----:B------:R-:W2:Y:S04]  /*01c0*/  LDG.E.64 R10, desc[UR8][R6.64+-0x40] ;  /* 0xffffc008060a7981 */ /* 0x000ea8000c1e1b00 */
[----:B------:R-:W3:Y:S04]  /*01d0*/  LDG.E.64 R12, desc[UR8][R6.64+-0x38] ;  /* 0xffffc808060c7981 */ /* 0x000ee8000c1e1b00 */
[----:B------:R-:W4:Y:S04]  /*01e0*/  LDG.E.64 R14, desc[UR8][R6.64+-0x30] ;  /* 0xffffd008060e7981 */ /* 0x000f28000c1e1b00 */
[----:B------:R-:W5:Y:S01]  /*01f0*/  LDG.E.64 R18, desc[UR8][R6.64+-0x28] ;  /* 0xffffd80806127981 */ /* 0x000f62000c1e1b00 */
[----:B--2---:R-:W-:-:S07]  /*0200*/  DFMA R8, R8, UR10, R10 ;  /* 0x0000000a08087c2b */ /* 0x004fce000800000a */
[----:B------:R0:W-:Y:S04]  /*0210*/  STG.E.64 desc[UR8][R6.64+-0x40], R8 ;  /* 0xffffc00806007986 */ /* 0x0001e8000c101b08 */
[----:B------:R-:W3:Y:S02]  /*0220*/  LDG.E.64 R10, desc[UR8][R4.64+-0x38] ;  /* 0xffffc808040a7981 */ /* 0x000ee4000c1e1b00 */
[----:B---3--:R-:W-:-:S07]  /*0230*/  DFMA R10, R10, UR10, R12 ;  /* 0x0000000a0a0a7c2b */ /* 0x008fce000800000c */
[----:B------:R1:W-:Y:S04]  /*0240*/  STG.E.64 desc[UR8][R6.64+-0x38], R10 ;  /* 0xffffc80a06007986 */ /* 0x0003e8000c101b08 */
[----:B------:R-:W4:Y:S02]  /*0250*/  LDG.E.64 R12, desc[UR8][R4.64+-0x30] ;  /* 0xffffd008040c7981 */ /* 0x000f24000c1e1b00 */
[----:B----4-:R-:W-:-:S07]  /*0260*/  DFMA R12, R12, UR10, R14 ;  /* 0x0000000a0c0c7c2b */ /* 0x010fce000800000e */
[----:B------:R2:W-:Y:S04]  /*0270*/  STG.E.64 desc[UR8][R6.64+-0x30], R12 ;  /* 0xffffd00c06007986 */ /* 0x0005e8000c101b08 */
[----:B------:R-:W5:Y:S02]  /*0280*/  LDG.E.64 R14, desc[UR8][R4.64+-0x28] ;  /* 0xffffd808040e7981 */ /* 0x000f64000c1e1b00 */
[----:B-----5:R-:W-:Y:S02]  /*0290*/  DFMA R14, R14, UR10, R18 ;  /* 0x0000000a0e0e7c2b */ /* 0x020fe40008000012 */
[----:B------:R-:W3:Y:S05]  /*02a0*/  LDG.E.64 R18, desc[UR8][R6.64+-0x20] ;  /* 0xffffe00806127981 */ /* 0x000eea000c1e1b00 */
[----:B------:R4:W-:Y:S04]  /*02b0*/  STG.E.64 desc[UR8][R6.64+-0x28], R14 ;  /* 0xffffd80e06007986 */ /* 0x0009e8000c101b08 */
[----:B0-----:R-:W3:Y:S02]  /*02c0*/  LDG.E.64 R8, desc[UR8][R4.64+-0x20] ;  /* 0xffffe00804087981 */ /* 0x001ee4000c1e1b00 */
[----:B---3--:R-:W-:-:S02]  /*02d0*/  DFMA R8, R8, UR10, R18 ;  /* 0x0000000a08087c2b */ /* 0x008fc40008000012 */
[----:B------:R-:W3:Y:S05]  /*02e0*/  LDG.E.64 R18, desc[UR8][R6.64+-0x18] ;  /* 0xffffe80806127981 */ /* 0x000eea000c1e1b00 */
[----:B------:R0:W-:Y:S04]  /*02f0*/  STG.E.64 desc[UR8][R6.64+-0x20], R8 ;  /* 0xffffe00806007986 */ /* 0x0001e8000c101b08 */
[----:B-1----:R-:W3:Y:S02]  /*0300*/  LDG.E.64 R10, desc[UR8][R4.64+-0x18] ;  /* 0xffffe808040a7981 */ /* 0x002ee4000c1e1b00 */
[----:B---3--:R-:W-:-:S02]  /*0310*/  DFMA R10, R10, UR10, R18 ;  /* 0x0000000a0a0a7c2b */ /* 0x008fc40008000012 */
[----:B------:R-:W3:Y:S05]  /*0320*/  LDG.E.64 R18, desc[UR8][R6.64+-0x10] ;  /* 0xfffff00806127981 */ /* 0x000eea000c1e1b00 */
[----:B------:R1:W-:Y:S04]  /*0330*/  STG.E.64 desc[UR8][R6.64+-0x18], R10 ;  /* 0xffffe80a06007986 */ /* 0x0003e8000c101b08 */
[----:B--2---:R-:W3:Y:S02]  /*0340*/  LDG.E.64 R12, desc[UR8][R4.64+-0x10] ;  /* 0xfffff008040c7981 */ /* 0x004ee4000c1e1b00 */
[----:B---3--:R-:W-:-:S02]  /*0350*/  DFMA R12, R12, UR10, R18 ;  /* 0x0000000a0c0c7c2b */ /* 0x008fc40008000012 */
[----:B------:R-:W2:Y:S05]  /*0360*/  LDG.E.64 R18, desc[UR8][R6.64+-0x8] ;  /* 0xfffff80806127981 */ /* 0x000eaa000c1e1b00 */
[----:B------:R3:W-:Y:S04]  /*0370*/  STG.E.64 desc[UR8][R6.64+-0x10], R12 ;  /* 0xfffff00c06007986 */ /* 0x0007e8000c101b08 */
[----:B----4-:R-:W2:Y:S02]  /*0380*/  LDG.E.64 R14, desc[UR8][R4.64+-0x8] ;  /* 0xfffff808040e7981 */ /* 0x010ea4000c1e1b00 */
[----:B--2---:R-:W-:-:S02]  /*0390*/  DFMA R14, R14, UR10, R18 ;  /* 0x0000000a0e0e7c2b */ /* 0x004fc40008000012 */
[----:B------:R-:W2:Y:S05]  /*03a0*/  LDG.E.64 R18, desc[UR8][R6.64] ;  /* 0x0000000806127981 */ /* 0x000eaa000c1e1b00 */
[----:B------:R4:W-:Y:S04]  /*03b0*/  STG.E.64 desc[UR8][R6.64+-0x8], R14 ;  /* 0xfffff80e06007986 */ /* 0x0009e8000c101b08 */
[----:B0-----:R-:W2:Y:S02]  /*03c0*/  LDG.E.64 R8, desc[UR8][R4.64] ;  /* 0x0000000804087981 */ /* 0x001ea4000c1e1b00 */
[----:B--2---:R-:W-:-:S02]  /*03d0*/  DFMA R8, R8, UR10, R18 ;  /* 0x0000000a08087c2b */ /* 0x004fc40008000012 */
[----:B------:R-:W2:Y:S05]  /*03e0*/  LDG.E.64 R18, desc[UR8][R6.64+0x8] ;  /* 0x0000080806127981 */ /* 0x000eaa000c1e1b00 */
[----:B------:R0:W-:Y:S04]  /*03f0*/  STG.E.64 desc[UR8][R6.64], R8 ;  /* 0x0000000806007986 */ /* 0x0001e8000c101b08 */
[----:B-1----:R-:W2:Y:S02]  /*0400*/  LDG.E.64 R10, desc[UR8][R4.64+0x8] ;  /* 0x00000808040a7981 */ /* 0x002ea4000c1e1b00 */
[----:B--2---:R-:W-:-:S02]  /*0410*/  DFMA R10, R10, UR10, R18 ;  /* 0x0000000a0a0a7c2b */ /* 0x004fc40008000012 */
[----:B------:R-:W2:Y:S05]  /*0420*/  LDG.E.64 R18, desc[UR8][R6.64+0x10] ;  /* 0x0000100806127981 */ /* 0x000eaa000c1e1b00 */
[----:B------:R1:W-:Y:S04]  /*0430*/  STG.E.64 desc[UR8][R6.64+0x8], R10 ;  /* 0x0000080a06007986 */ /* 0x0003e8000c101b08 */
[----:B---3--:R-:W2:Y:S02]  /*0440*/  LDG.E.64 R12, desc[UR8][R4.64+0x10] ;  /* 0x00001008040c7981 */ /* 0x008ea4000c1e1b00 */
[----:B--2---:R-:W-:-:S02]  /*0450*/  DFMA R12, R12, UR10, R18 ;  /* 0x0000000a0c0c7c2b */ /* 0x004fc40008000012 */
        /* <DEDUP_REMOVED lines=14> */
[----:B---3--:R-:W2:Y:S01]  /*0540*/  LDG.E.64 R12, desc[UR8][R4.64+0x30] ;  /* 0x00003008040c7981 */ /* 0x008ea2000c1e1b00 */
[----:B------:R-:W-:Y:S01]  /*0550*/  VIADD R3, R3, 0x10 ;  /* 0x0000001003037836 */ /* 0x000fe20000000000 */
[----:B--2---:R-:W-:-:S02]  /*0560*/  DFMA R12, R12, UR10, R18 ;  /* 0x0000000a0c0c7c2b */ /* 0x004fc40008000012 */
[----:B------:R-:W2:Y:S05]  /*0570*/  LDG.E.64 R18, desc[UR8][R6.64+0x38] ;  /* 0x0000380806127981 */ /* 0x000eaa000c1e1b00 */
[----:B------:R3:W-:Y:S04]  /*0580*/  STG.E.64 desc[UR8][R6.64+0x30], R12 ;  /* 0x0000300c06007986 */ /* 0x0007e8000c101b08 */
[----:B----4-:R-:W2:Y:S01]  /*0590*/  LDG.E.64 R14, desc[UR8][R4.64+0x38] ;  /* 0x00003808040e7981 */ /* 0x010ea2000c1e1b00 */
[----:B------:R-:W-:-:S02]  /*05a0*/  ISETP.NE.AND P1, PT, R3, RZ, PT ;  /* 0x000000ff0300720c */ /* 0x000fc40003f25270 */
[----:B------:R-:W-:Y:S02]  /*05b0*/  IADD3 R17, P2, PT, R4, 0x80, RZ ;  /* 0x0000008004117810 */ /* 0x000fe40007f5e0ff */
[----:B0-----:R-:W-:-:S03]  /*05c0*/  IADD3 R8, P3, PT, R6, 0x80, RZ ;  /* 0x0000008006087810 */ /* 0x001fc60007f7e0ff */
[----:B-1----:R-:W-:Y:S01]  /*05d0*/  IMAD.X R10, RZ, RZ, R5, P2 ;  /* 0x000000ffff0a7224 */ /* 0x002fe200010e0605 */
[----:B------:R-:W-:Y:S01]  /*05e0*/  IADD3.X R9, PT, PT, RZ, R7, RZ, P3, !PT ;  /* 0x00000007ff097210 */ /* 0x000fe20001ffe4ff */
[----:B--2---:R-:W-:-:S07]  /*05f0*/  DFMA R14, R14, UR10, R18 ;  /* 0x0000000a0e0e7c2b */ /* 0x004fce0008000012 */
[----:B------:R3:W-:Y:S01]  /*0600*/  STG.E.64 desc[UR8][R6.64+0x38], R14 ;  /* 0x0000380e06007986 */ /* 0x0007e2000c101b08 */
[----:B------:R-:W-:Y:S05]  /*0610*/  @P1 BRA `(.L_x_1) ;  /* 0xfffffff800d41947 */ /* 0x000fea000383ffff */
.L_x_0:
[----:B0-----:R-:W-:Y:S05]  /*0620*/  @!P0 EXIT ;  /* 0x000000000000894d */ /* 0x001fea0003800000 */
[----:B------:R-:W-:Y:S02]  /*0630*/  ISETP.GE.U32.AND P0, PT, R16, 0x8, PT ;  /* 0x000000081000780c */ /* 0x000fe40003f06070 */
[----:B------:R-:W-:-:S04]  /*0640*/  LOP3.LUT R3, R2, 0x7, RZ, 0xc0, !PT ;  /* 0x0000000702037812 */ /* 0x000fc800078ec0ff */
[----:B------:R-:W-:-:S07]  /*0650*/  ISETP.NE.AND P1, PT, R3, RZ, PT ;  /* 0x000000ff0300720c */ /* 0x000fce0003f25270 */
[----:B------:R-:W-:Y:S06]  /*0660*/  @!P0 BRA `(.L_x_2) ;  /* 0x0000000000988947 */ /* 0x000fec0003800000 */
[----:B------:R-:W0:Y:S08]  /*0670*/  LDC.64 R4, c[0x0][0x390] ;  /* 0x0000e400ff047b82 */ /* 0x000e300000000a00 */
[----:B---3--:R-:W1:Y:S08]  /*0680*/  LDC.64 R6, c[0x0][0x388] ;  /* 0x0000e200ff067b82 */ /* 0x008e700000000a00 */
[----:B------:R-:W2:Y:S01]  /*0690*/  LDC.64 R8, c[0x0][0x398] ;  /* 0x0000e600ff087b82 */ /* 0x000ea20000000a00 */
[----:B0-----:R-:W-:-:S05]  /*06a0*/  IMAD.WIDE.U32 R4, R0, 0x8, R4 ;  /* 0x0000000800047825 */ /* 0x001fca00078e0004 */
[----:B------:R-:W2:Y:S01]  /*06b0*/  LDG.E.64 R10, desc[UR8][R4.64] ;  /* 0x00000008040a7981 */ /* 0x000ea2000c1e1b00 */
[----:B-1----:R-:W-:-:S05]  /*06c0*/  IMAD.WIDE.U32 R6, R0, 0x8, R6 ;  /* 0x0000000800067825 */ /* 0x002fca00078e0006 */
[----:B------:R-:W2:Y:S04]  /*06d0*/  LDG.E.64 R12, desc[UR8][R6.64] ;  /* 0x00000008060c7981 */ /* 0x000ea8000c1e1b00 */
[----:B------:R-:W3:Y:S04]  /*06e0*/  LDG.E.64 R14, desc[UR8][R6.64+0x8] ;  /* 0x00000808060e7981 */ /* 0x000ee8000c1e1b00 */
[----:B------:R-:W4:Y:S04]  /*06f0*/  LDG.E.64 R16, desc[UR8][R6.64+0x10] ;  /* 0x0000100806107981 */ /* 0x000f28000c1e1b00 */
[----:B------:R-:W5:Y:S01]  /*0700*/  LDG.E.64 R18, desc[UR8][R6.64+0x18] ;  /* 0x0000180806127981 */ /* 0x000f62000c1e1b00 */
[----:B--2---:R-:W-:-:S07]  /*0710*/  DFMA R10, R10, R8, R12 ;  /* 0x000000080a0a722b */ /* 0x004fce000000000c */
[----:B------:R0:W-:Y:S04]  /*0720*/  STG.E.64 desc[UR8][R6.64], R10 ;  /* 0x0000000a06007986 */ /* 0x0001e8000c101b08 */
[----:B------:R-:W3:Y:S02]  /*0730*/  LDG.E.64 R12, desc[UR8][R4.64+0x8] ;  /* 0x00000808040c7981 */ /* 0x000ee4000c1e1b00 */
[----:B---3--:R-:W-:-:S07]  /*0740*/  DFMA R12, R12, R8, R14 ;  /* 0x000000080c0c722b */ /* 0x008fce000000000e */
[----:B------:R1:W-:Y:S04]  /*0750*/  STG.E.64 desc[UR8][R6.64+0x8], R12 ;  /* 0x0000080c06007986 */ /* 0x0003e8000c101b08 */
[----:B------:R-:W4:Y:S02]  /*0760*/  LDG.E.64 R14, desc[UR8][R4.64+0x10] ;  /* 0x00001008040e7981 */ /* 0x000f24000c1e1b00 */
[----:B----4-:R-:W-:-:S07]  /*0770*/  DFMA R14, R14, R8, R16 ;  /* 0x000000080e0e722b */ /* 0x010fce0000000010 */
[----:B------:R2:W-:Y:S04]  /*0780*/  STG.E.64 desc[UR8][R6.64+0x10], R14 ;  /* 0x0000100e06007986 */ /* 0x0005e8000c101b08 */
[----:B------:R-:W5:Y:S02]  /*0790*/  LDG.E.64 R16, desc[UR8][R4.64+0x18] ;  /* 0x0000180804107981 */ /* 0x000f64000c1e1b00 */
[-C--:B-----5:R-:W-:Y:S02]  /*07a0*/  DFMA R16, R16, R8.reuse, R18 ;  /* 0x000000081010722b */ /* 0x0a0fe40000000012 */
[----:B------:R-:W3:Y:S05]  /*07b0*/  LDG.E.64 R18, desc[UR8][R6.64+0x20] ;  /* 0x0000200806127981 */ /* 0x000eea000c1e1b00 */
[----:B------:R4:W-:Y:S04]  /*07c0*/  STG.E.64 desc[UR8][R6.64+0x18], R16 ;  /* 0x0000181006007986 */ /* 0x0009e8000c101b08 */
[----:B0-----:R-:W3:Y:S02]  /*07d0*/  LDG.E.64 R10, desc[UR8][R4.64+0x20] ;  /* 0x00002008040a7981 */ /* 0x001ee4000c1e1b00 */
[----:B---3--:R-:W-:-:S02]  /*07e0*/  DFMA R10, R10, R8, R18 ;  /* 0x000000080a0a722b */ /* 0x008fc40000000012 */
[----:B------:R-:W3:Y:S05]  /*07f0*/  LDG.E.64 R18, desc[UR8][R6.64+0x28] ;  /* 0x0000280806127981 */ /* 0x000eea000c1e1b00 */
[----:B------:R0:W-:Y:S04]  /*0800*/  STG.E.64 desc[UR8][R6.64+0x20], R10 ;  /* 0x0000200a06007986 */ /* 0x0001e8000c101b08 */
[----:B-1----:R-:W3:Y:S02]  /*0810*/  LDG.E.64 R12, desc[UR8][R4.64+0x28] ;  /* 0x00002808040c7981 */ /* 0x002ee4000c1e1b00 */
[----:B---3--:R-:W-:-:S02]  /*0820*/  DFMA R12, R12, R8, R18 ;  /* 0x000000080c0c722b */ /* 0x008fc40000000012 */
[----:B------:R-:W3:Y:S05]  /*0830*/  LDG.E.64 R18, desc[UR8][R6.64+0x30] ;  /* 0x0000300806127981 */ /* 0x000eea000c1e1b00 */
[----:B------:R0:W-:Y:S04]  /*0840*/  STG.E.64 desc[UR8][R6.64+0x28], R12 ;  /* 0x0000280c06007986 */ /* 0x0001e8000c101b08 */
[----:B--2---:R-:W3:Y:S02]  /*0850*/  LDG.E.64 R14, desc[UR8][R4.64+0x30] ;  /* 0x00003008040e7981 */ /* 0x004ee4000c1e1b00 */
[----:B---3--:R-:W-:-:S02]  /*0860*/  DFMA R14, R14, R8, R18 ;  /* 0x000000080e0e722b */ /* 0x008fc40000000012 */
[----:B------:R-:W2:Y:S05]  /*0870*/  LDG.E.64 R18, desc[UR8][R6.64+0x38] ;  /* 0x0000380806127981 */ /* 0x000eaa000c1e1b00 */
[----:B------:R0:W-:Y:S04]  /*0880*/  STG.E.64 desc[UR8][R6.64+0x30], R14 ;  /* 0x0000300e06007986 */ /* 0x0001e8000c101b08 */
[----:B----4-:R-:W2:Y:S01]  /*0890*/  LDG.E.64 R16, desc[UR8][R4.64+0x38] ;  /* 0x0000380804107981 */ /* 0x010ea2000c1e1b00 */
[----:B------:R-:W-:Y:S01]  /*08a0*/  VIADD R0, R0, 0x8 ;  /* 0x0000000800007836 */ /* 0x000fe20000000000 */
[----:B--2---:R-:W-:-:S07]  /*08b0*/  DFMA R16, R16, R8, R18 ;  /* 0x000000081010722b */ /* 0x004fce0000000012 */
[----:B------:R0:W-:Y:S04]  /*08c0*/  STG.E.64 desc[UR8][R6.64+0x38], R16 ;  /* 0x0000381006007986 */ /* 0x0001e8000c101b08 */
.L_x_2:
[----:B------:R-:W-:Y:S05]  /*08d0*/  @!P1 EXIT ;  /* 0x000000000000994d */ /* 0x000fea0003800000 */
[----:B------:R-:W-:Y:S02]  /*08e0*/  ISETP.GE.U32.AND P0, PT, R3, 0x4, PT ;  /* 0x000000040300780c */ /* 0x000fe40003f06070 */
[----:B0--3--:R-:W-:-:S04]  /*08f0*/  LOP3.LUT R6, R2, 0x3, RZ, 0xc0, !PT ;  /* 0x0000000302067812 */ /* 0x009fc800078ec0ff */
[----:B------:R-:W-:-:S07]  /*0900*/  ISETP.NE.AND P1, PT, R6, RZ, PT ;  /* 0x000000ff0600720c */ /* 0x000fce0003f25270 */
[----:B------:R-:W-:Y:S06]  /*0910*/  @!P0 BRA `(.L_x_3) ;  /* 0x0000000000588947 */ /* 0x000fec0003800000 */
[----:B------:R-:W0:Y:S08]  /*0920*/  LDC.64 R8, c[0x0][0x390] ;  /* 0x0000e400ff087b82 */ /* 0x000e300000000a00 */
[----:B------:R-:W1:Y:S08]  /*0930*/  LDC.64 R2, c[0x0][0x388] ;  /* 0x0000e200ff027b82 */ /* 0x000e700000000a00 */
        /* <DEDUP_REMOVED lines=16> */
[----:B------:R-:W5:Y:S01]  /*0a40*/  LDG.E.64 R16, desc[UR8][R8.64+0x18] ;  /* 0x0000180808107981 */ /* 0x000f62000c1e1b00 */
[----:B------:R-:W-:Y:S01]  /*0a50*/  VIADD R0, R0, 0x4 ;  /* 0x0000000400007836 */ /* 0x000fe20000000000 */
[----:B-----5:R-:W-:-:S07]  /*0a60*/  DFMA R16, R16, R4, R18 ;  /* 0x000000041010722b */ /* 0x020fce0000000012 */
[----:B------:R0:W-:Y:S04]  /*0a70*/  STG.E.64 desc[UR8][R2.64+0x18], R16 ;  /* 0x0000181002007986 */ /* 0x0001e8000c101b08 */
.L_x_3:
[----:B------:R-:W-:Y:S05]  /*0a80*/  @!P1 EXIT ;  /* 0x000000000000994d */ /* 0x000fea0003800000 */
[----:B0-----:R-:W0:Y:S01]  /*0a90*/  LDC.64 R2, c[0x0][0x388] ;  /* 0x0000e200ff027b82 */ /* 0x001e220000000a00 */
[----:B------:R-:W1:Y:S07]  /*0aa0*/  LDCU.64 UR4, c[0x0][0x398] ;  /* 0x00007300ff0477ac */ /* 0x000e6e0008000a00 */
[----:B------:R-:W2:Y:S01]  /*0ab0*/  LDC.64 R4, c[0x0][0x390] ;  /* 0x0000e400ff047b82 */ /* 0x000ea20000000a00 */
[----:B0-----:R-:W-:-:S04]  /*0ac0*/  IMAD.WIDE.U32 R2, R0, 0x8, R2 ;  /* 0x0000000800027825 */ /* 0x001fc800078e0002 */
[----:B------:R-:W-:Y:S01]  /*0ad0*/  IMAD.MOV.U32 R11, RZ, RZ, R3 ;  /* 0x000000ffff0b7224 */ /* 0x000fe200078e0003 */
[----:B------:R-:W-:Y:S01]  /*0ae0*/  MOV R10, R2 ;  /* 0x00000002000a7202 */ /* 0x000fe20000000f00 */
[----:B--2---:R-:W-:-:S04]  /*0af0*/  IMAD.WIDE.U32 R4, R0, 0x8, R4 ;  /* 0x0000000800047825 */ /* 0x004fc800078e0004 */
[----:B------:R-:W-:Y:S01]  /*0b00*/  IMAD.MOV.U32 R8, RZ, RZ, R4 ;  /* 0x000000ffff087224 */ /* 0x000fe200078e0004 */
[----:B------:R-:W-:Y:S01]  /*0b10*/  MOV R9, R5 ;  /* 0x0000000500097202 */ /* 0x000fe20000000f00 */
[----:B-1----:R-:W-:-:S07]  /*0b20*/  IMAD.MOV R0, RZ, RZ, -R6 ;  /* 0x000000ffff007224 */ /* 0x002fce00078e0a06 */
.L_x_4:
[----:B0-----:R-:W-:Y:S01]  /*0b30*/  IMAD.MOV.U32 R6, RZ, RZ, R10 ;  /* 0x000000ffff067224 */ /* 0x001fe200078e000a */
[----:B------:R-:W-:Y:S01]  /*0b40*/  MOV R7, R11 ;  /* 0x0000000b00077202 */ /* 0x000fe20000000f00 */
[----:B------:R0:W2:Y:S04]  /*0b50*/  LDG.E.64 R2, desc[UR8][R8.64] ;  /* 0x0000000808027981 */ /* 0x0000a8000c1e1b00 */
[----:B------:R-:W2:Y:S01]  /*0b60*/  LDG.E.64 R4, desc[UR8][R6.64] ;  /* 0x0000000806047981 */ /* 0x000ea2000c1e1b00 */
[----:B------:R-:W-:Y:S01]  /*0b70*/  VIADD R0, R0, 0x1 ;  /* 0x0000000100007836 */ /* 0x000fe20000000000 */
[----:B------:R-:W-:-:S04]  /*0b80*/  IADD3 R10, P1, PT, R6, 0x8, RZ ;  /* 0x00000008060a7810 */ /* 0x000fc80007f3e0ff */
[----:B------:R-:W-:Y:S01]  /*0b90*/  ISETP.NE.AND P0, PT, R0, RZ, PT ;  /* 0x000000ff0000720c */ /* 0x000fe20003f05270 */
[----:B------:R-:W-:Y:S01]  /*0ba0*/  IMAD.X R11, RZ, RZ, R7, P1 ;  /* 0x000000ffff0b7224 */ /* 0x000fe200008e0607 */
[----:B0-----:R-:W-:-:S04]  /*0bb0*/  IADD3 R8, P2, PT, R8, 0x8, RZ ;  /* 0x0000000808087810 */ /* 0x001fc80007f5e0ff */
[----:B------:R-:W-:Y:S01]  /*0bc0*/  IADD3.X R9, PT, PT, RZ, R9, RZ, P2, !PT ;  /* 0x00000009ff097210 */ /* 0x000fe200017fe4ff */
[----:B--2---:R-:W-:-:S07]  /*0bd0*/  DFMA R2, R2, UR4, R4 ;  /* 0x0000000402027c2b */ /* 0x004fce0008000004 */
[----:B------:R0:W-:Y:S01]  /*0be0*/  STG.E.64 desc[UR8][R6.64], R2 ;  /* 0x0000000206007986 */ /* 0x0001e2000c101b08 */
[----:B------:R-:W-:Y:S05]  /*0bf0*/  @P0 BRA `(.L_x_4) ;  /* 0xfffffffc00cc0947 */ /* 0x000fea000383ffff */
[----:B------:R-:W-:Y:S05]  /*0c00*/  EXIT ;  /* 0x000000000000794d */ /* 0x000fea0003800000 */
.L_x_5:
[----:B------:R-:W-:-:S00]  /*0c10*/  BRA `(.L_x_5) ;  /* 0xfffffffc00fc7947 */ /* 0x000fc0000383ffff */
[----:B------:R-:W-:-:S00]  /*0c20*/  NOP ;  /* 0x0000000000007918 */ /* 0x000fc00000000000 */
        /* <DEDUP_REMOVED lines=13> */
.L_x_51:


//--------------------- .text._Z11calcThetaDtiPdS_dS_S_S_ --------------------------
	.section	.text._Z11calcThetaDtiPdS_dS_S_S_,"ax",@progbits
	.align	128
        .global         _Z11calcThetaDtiPdS_dS_S_S_
        .type           _Z11calcThetaDtiPdS_dS_S_S_,@function
        .size           _Z11calcThetaDtiPdS_dS_S_S_,(.L_x_46 - _Z11calcThetaDtiPdS_dS_S_S_)
        .other          _Z11calcThetaDtiPdS_dS_S_S_,@"STO_CUDA_ENTRY STV_DEFAULT"
_Z11calcThetaDtiPdS_dS_S_S_:
.text._Z11calcThetaDtiPdS_dS_S_S_:
[----:B------:R-:W0:Y:S01]  /*0000*/  LDC R1, c[0x0][0x37c] ;  /* 0x0000df00ff017b82 */ /* 0x000e220000000800 */
[----:B------:R-:W1:Y:S01]  /*0010*/  LDCU UR4, c[0x0][0x380] ;  /* 0x00007000ff0477ac */ /* 0x000e620008000800 */
[----:B0-----:R-:W-:Y:S02]  /*0020*/  VIADD R1, R1, 0xffffffd8 ;  /* 0xffffffd801017836 */ /* 0x001fe40000000000 */
[----:B-1----:R-:W-:-:S05]  /*0030*/  IMAD.U32 R0, RZ, RZ, UR4 ;  /* 0x00000004ff007e24 */ /* 0x002fca000f8e00ff */
[----:B------:R-:W-:-:S13]  /*0040*/  ISETP.GE.AND P0, PT, R0, 0x1, PT ;  /* 0x000000010000780c */ /* 0x000fda0003f06270 */
[----:B------:R-:W-:Y:S05]  /*0050*/  @!P0 EXIT ;  /* 0x000000000000894d */ /* 0x000fea0003800000 */
[----:B------:R-:W-:Y:S01]  /*0060*/  ISETP.NE.AND P0, PT, R0, 0x1, PT ;  /* 0x000000010000780c */ /* 0x000fe20003f05270 */
[----:B------:R-:W0:Y:S01]  /*0070*/  LDCU.64 UR10, c[0x0][0x358] ;  /* 0x00006b00ff0a77ac */ /* 0x000e220008000a00 */
[----:B------:R-:W-:-:S11]  /*0080*/  CS2R R4, SRZ ;  /* 0x0000000000047805 */ /* 0x000fd6000001ff00 */
[----:B------:R-:W-:Y:S05]  /*0090*/  @!P0 BRA `(.L_x_6) ;  /* 0x0000000800888947 */ /* 0x000fea0003800000 */
[----:B------:R-:W1:Y:S01]  /*00a0*/  LDCU.64 UR8, c[0x0][0x3b0] ;  /* 0x00007600ff0877ac */ /* 0x000e620008000a00 */
[----:B------:R-:W-:Y:S01]  /*00b0*/  LOP3.LUT R0, R0, 0x7ffffffe, RZ, 0xc0, !PT ;  /* 0x7ffffffe00007812 */ /* 0x000fe200078ec0ff */
[----:B------:R-:W2:Y:S04]  /*00c0*/  LDCU.64 UR6, c[0x0][0x390] ;  /* 0x00007200ff0677ac */ /* 0x000ea80008000a00 */
[----:B------:R-:W-:Y:S01]  /*00d0*/  IMAD.MOV R0, RZ, RZ, -R0 ;  /* 0x000000ffff007224 */ /* 0x000fe200078e0a00 */
[----:B------:R-:W3:Y:S01]  /*00e0*/  LDCU.64 UR4, c[0x0][0x388] ;  /* 0x00007100ff0477ac */ /* 0x000ee20008000a00 */
[----:B------:R-:W4:Y:S01]  /*00f0*/  LDCU.64 UR14, c[0x0][0x398] ;  /* 0x00007300ff0e77ac */ /* 0x000f220008000a00 */
[----:B------:R-:W0:Y:S01]  /*0100*/  LDCU.64 UR12, c[0x4][0x8] ;  /* 0x01000100ff0c77ac */ /* 0x000e220008000a00 */
[----:B-1----:R-:W-:-:S04]  /*0110*/  UIADD3 UR8, UP0, UPT, UR8, 0x8, URZ ;  /* 0x0000000808087890 */ /* 0x002fc8000ff1e0ff */
[----:B------:R-:W-:Y:S02]  /*0120*/  UIADD3.X UR9, UPT, UPT, URZ, UR9, URZ, UP0, !UPT ;  /* 0x00000009ff097290 */ /* 0x000fe400087fe4ff */
[----:B--2---:R-:W-:Y:S01]  /*0130*/  UIADD3 UR6, UP0, UPT, UR6, 0x8, URZ ;  /* 0x0000000806067890 */ /* 0x004fe2000ff1e0ff */
[----:B------:R-:W-:Y:S01]  /*0140*/  IMAD.U32 R8, RZ, RZ, UR8 ;  /* 0x00000008ff087e24 */ /* 0x000fe2000f8e00ff */
[----:B---3--:R-:W-:Y:S02]  /*0150*/  UIADD3 UR4, UP1, UPT, UR4, 0x8, URZ ;  /* 0x0000000804047890 */ /* 0x008fe4000ff3e0ff */
[----:B------:R-:W-:Y:S01]  /*0160*/  UIADD3.X UR7, UPT, UPT, URZ, UR7, URZ, UP0, !UPT ;  /* 0x00000007ff077290 */ /* 0x000fe200087fe4ff */
[----:B------:R-:W-:Y:S01]  /*0170*/  IMAD.U32 R11, RZ, RZ, UR9 ;  /* 0x00000009ff0b7e24 */ /* 0x000fe2000f8e00ff */
[----:B------:R-:W-:Y:S01]  /*0180*/  UIADD3.X UR5, UPT, UPT, URZ, UR5, URZ, UP1, !UPT ;  /* 0x00000005ff057290 */ /* 0x000fe20008ffe4ff */
[----:B------:R-:W-:Y:S02]  /*0190*/  IMAD.U32 R2, RZ, RZ, UR6 ;  /* 0x00000006ff027e24 */ /* 0x000fe4000f8e00ff */
[----:B------:R-:W-:-:S02]  /*01a0*/  IMAD.U32 R9, RZ, RZ, UR4 ;  /* 0x00000004ff097e24 */ /* 0x000fc4000f8e00ff */
[----:B------:R-:W-:Y:S02]  /*01b0*/  IMAD.U32 R3, RZ, RZ, UR7 ;  /* 0x00000007ff037e24 */ /* 0x000fe4000f8e00ff */
[----:B0---4-:R-:W-:-:S07]  /*01c0*/  IMAD.U32 R10, RZ, RZ, UR5 ;  /* 0x00000005ff0a7e24 */ /* 0x011fce000f8e00ff */
.L_x_10:
[----:B0-----:R-:W0:Y:S01]  /*01d0*/  LDC.64 R4, c[0x0][0x3a8] ;  /* 0x0000ea00ff047b82 */ /* 0x001e220000000a00 */
[----:B------:R-:W2:Y:S07]  /*01e0*/  LDG.E.64 R6, desc[UR10][R2.64+-0x8] ;  /* 0xfffff80a02067981 */ /* 0x000eae000c1e1b00 */
[----:B------:R-:W1:Y:S01]  /*01f0*/  LDC.64 R22, c[0x0][0x3a0] ;  /* 0x0000e800ff167b82 */ /* 0x000e620000000a00 */
[----:B0-----:R0:W2:Y:S04]  /*0200*/  LDG.E.64 R12, desc[UR10][R4.64] ;  /* 0x0000000a040c7981 */ /* 0x0010a8000c1e1b00 */
[----:B-1----:R-:W5:Y:S01]  /*0210*/  LDG.E.64 R22, desc[UR10][R22.64] ;  /* 0x0000000a16167981 */ /* 0x002f62000c1e1b00 */
[----:B0-----:R-:W-:-:S02]  /*0220*/  IMAD.MOV.U32 R4, RZ, RZ, R9 ;  /* 0x000000ffff047224 */ /* 0x001fc400078e0009 */
[----:B------:R-:W-:-:S05]  /*0230*/  IMAD.MOV.U32 R5, RZ, RZ, R10 ;  /* 0x000000ffff057224 */ /* 0x000fca00078e000a */
[----:B------:R0:W5:Y:S01]  /*0240*/  LDG.E.64 R20, desc[UR10][R4.64+-0x8] ;  /* 0xfffff80a04147981 */ /* 0x000162000c1e1b00 */
[----:B--2---:R-:W-:-:S08]  /*0250*/  DADD R12, R12, -R6 ;  /* 0x000000000c0c7229 */ /* 0x004fd00000000806 */
[----:B------:R-:W-:Y:S01]  /*0260*/  DSETP.NEU.AND P0, PT, |R12|, +INF , PT ;  /* 0x7ff000000c00742a */ /* 0x000fe20003f0d200 */
[----:B------:R-:W-:Y:S02]  /*0270*/  IMAD.MOV.U32 R6, RZ, RZ, R8 ;  /* 0x000000ffff067224 */ /* 0x000fe400078e0008 */
[----:B------:R-:W-:-:S11]  /*0280*/  IMAD.MOV.U32 R7, RZ, RZ, R11 ;  /* 0x000000ffff077224 */ /* 0x000fd600078e000b */
[----:B------:R-:W-:Y:S01]  /*0290*/  @!P0 DMUL R28, RZ, R12 ;  /* 0x0000000cff1c8228 */ /* 0x000fe20000000000 */
[----:B------:R-:W-:Y:S01]  /*02a0*/  @!P0 IMAD.MOV.U32 R24, RZ, RZ, RZ ;  /* 0x000000ffff188224 */ /* 0x000fe200078e00ff */
[----:B0-----:R-:W-:Y:S09]  /*02b0*/  @!P0 BRA `(.L_x_7) ;  /* 0x0000000000548947 */ /* 0x001ff20003800000 */
[----:B------:R-:W-:Y:S01]  /*02c0*/  UMOV UR4, 0x6dc9c883 ;  /* 0x6dc9c88300047882 */ /* 0x000fe20000000000 */
[----:B------:R-:W-:Y:S01]  /*02d0*/  UMOV UR5, 0x3fe45f30 ;  /* 0x3fe45f3000057882 */ /* 0x000fe20000000000 */
[C---:B------:R-:W-:Y:S02]  /*02e0*/  DSETP.GE.AND P0, PT, |R12|.reuse, 2.14748364800000000000e+09, PT ;  /* 0x41e000000c00742a */ /* 0x040fe40003f06200 */
[----:B------:R-:W-:Y:S01]  /*02f0*/  DMUL R24, R12, UR4 ;  /* 0x000000040c187c28 */ /* 0x000fe20008000000 */
[----:B------:R-:W-:Y:S01]  /*0300*/  UMOV UR4, 0x54442d18 ;  /* 0x54442d1800047882 */ /* 0x000fe20000000000 */
[----:B------:R-:W-:-:S08]  /*0310*/  UMOV UR5, 0x3ff921fb ;  /* 0x3ff921fb00057882 */ /* 0x000fd00000000000 */
[----:B------:R-:W0:Y:S08]  /*0320*/  F2I.F64 R24, R24 ;  /* 0x0000001800187311 */ /* 0x000e300000301100 */
[----:B0-----:R-:W0:Y:S02]  /*0330*/  I2F.F64 R28, R24 ;  /* 0x00000018001c7312 */ /* 0x001e240000201c00 */
[----:B0-----:R-:W-:Y:S01]  /*0340*/  DFMA R8, R28, -UR4, R12 ;  /* 0x800000041c087c2b */ /* 0x001fe2000800000c */
[----:B------:R-:W-:Y:S01]  /*0350*/  UMOV UR4, 0x33145c00 ;  /* 0x33145c0000047882 */ /* 0x000fe20000000000 */
[----:B------:R-:W-:-:S06]  /*0360*/  UMOV UR5, 0x3c91a626 ;  /* 0x3c91a62600057882 */ /* 0x000fcc0000000000 */
[----:B------:R-:W-:Y:S01]  /*0370*/  DFMA R8, R28, -UR4, R8 ;  /* 0x800000041c087c2b */ /* 0x000fe20008000008 */
[----:B------:R-:W-:Y:S01]  /*0380*/  UMOV UR4, 0x252049c0 ;  /* 0x252049c000047882 */ /* 0x000fe20000000000 */
[----:B------:R-:W-:-:S06]  /*0390*/  UMOV UR5, 0x397b839a ;  /* 0x397b839a00057882 */ /* 0x000fcc0000000000 */
[----:B------:R-:W-:Y:S01]  /*03a0*/  DFMA R28, R28, -UR4, R8 ;  /* 0x800000041c1c7c2b */ /* 0x000fe20008000008 */
[----:B------:R-:W-:Y:S10]  /*03b0*/  @!P0 BRA `(.L_x_7) ;  /* 0x0000000000148947 */ /* 0x000ff40003800000 */
[----:B------:R-:W-:Y:S01]  /*03c0*/  IMAD.MOV.U32 R18, RZ, RZ, R12 ;  /* 0x000000ffff127224 */ /* 0x000fe200078e000c */
[----:B------:R-:W-:-:S07]  /*03d0*/  MOV R12, 0x3f0 ;  /* 0x000003f0000c7802 */ /* 0x000fce0000000f00 */
[----:B-----5:R-:W-:Y:S05]  /*03e0*/  CALL.REL.NOINC `($_Z11calcThetaDtiPdS_dS_S_S_$__internal_trig_reduction_slowpathd) ;  /* 0x0000000800fc7944 */ /* 0x020fea0003c00000 */
[----:B------:R-:W-:Y:S02]  /*03f0*/  IMAD.MOV.U32 R28, RZ, RZ, R18 ;  /* 0x000000ffff1c7224 */ /* 0x000fe400078e0012 */
[----:B------:R-:W-:-:S07]  /*0400*/  IMAD.MOV.U32 R29, RZ, RZ, R19 ;  /* 0x000000ffff1d7224 */ /* 0x000fce00078e0013 */
.L_x_7:
[----:B------:R-:W-:-:S05]  /*0410*/  IMAD.SHL.U32 R8, R24, 0x40, RZ ;  /* 0x0000004018087824 */ /* 0x000fca00078e00ff */
[----:B------:R-:W-:-:S04]  /*0420*/  LOP3.LUT R8, R8, 0x40, RZ, 0xc0, !PT ;  /* 0x0000004008087812 */ /* 0x000fc800078ec0ff */
[----:B------:R-:W-:-:S05]  /*0430*/  IADD3 R16, P0, PT, R8, UR12, RZ ;  /* 0x0000000c08107c10 */ /* 0x000fca000ff1e0ff */
[----:B------:R-:W-:-:S05]  /*0440*/  IMAD.X R17, RZ, RZ, UR13, P0 ;  /* 0x0000000dff117e24 */ /* 0x000fca00080e06ff */
[----:B------:R-:W2:Y:S01]  /*0450*/  LDG.E.128.CONSTANT R8, desc[UR10][R16.64] ;  /* 0x0000000a10087981 */ /* 0x000ea2000c1e9d00 */
[----:B------:R-:W-:Y:S01]  /*0460*/  LOP3.LUT R12, R24, 0x1, RZ, 0xc0, !PT ;  /* 0x00000001180c7812 */ /* 0x000fe200078ec0ff */
[----:B------:R-:W-:Y:S01]  /*0470*/  IMAD.MOV.U32 R13, RZ, RZ, 0x20fd8164 ;  /* 0x20fd8164ff0d7424 */ /* 0x000fe200078e00ff */
[----:B------:R-:W-:Y:S01]  /*0480*/  DMUL R26, R28, R28 ;  /* 0x0000001c1c1a7228 */ /* 0x000fe20000000000 */
[----:B------:R-:W-:Y:S01]  /*0490*/  IMAD.MOV.U32 R14, RZ, RZ, 0x3da8ff83 ;  /* 0x3da8ff83ff0e7424 */ /* 0x000fe200078e00ff */
[----:B------:R-:W-:-:S04]  /*04a0*/  ISETP.NE.U32.AND P0, PT, R12, 0x1, PT ;  /* 0x000000010c00780c */ /* 0x000fc80003f05070 */
[----:B------:R-:W-:Y:S02]  /*04b0*/  FSEL R12, R13, -8.06006814911005101289e+34, !P0 ;  /* 0xf9785eba0d0c7808 */ /* 0x000fe40004000000 */
[----:B------:R-:W-:-:S06]  /*04c0*/  FSEL R13, -R14, 0.11223486810922622681, !P0 ;  /* 0x3de5db650e0d7808 */ /* 0x000fcc0004000100 */
[C---:B--2---:R-:W-:Y:S01]  /*04d0*/  DFMA R8, R26.reuse, R12, R8 ;  /* 0x0000000c1a08722b */ /* 0x044fe20000000008 */
[----:B------:R-:W2:Y:S04]  /*04e0*/  LDG.E.128.CONSTANT R12, desc[UR10][R16.64+0x10] ;  /* 0x0000100a100c7981 */ /* 0x000ea8000c1e9d00 */
[----:B------:R-:W3:Y:S03]  /*04f0*/  LDG.E.128.CONSTANT R16, desc[UR10][R16.64+0x20] ;  /* 0x0000200a10107981 */ /* 0x000ee6000c1e9d00 */
[----:B------:R-:W-:Y:S02]  /*0500*/  DFMA R8, R26, R8, R10 ;  /* 0x000000081a08722b */ /* 0x000fe4000000000a */
[----:B-----5:R-:W-:-:S06]  /*0510*/  DMUL R22, R22, UR14 ;  /* 0x0000000e16167c28 */ /* 0x020fcc0008000000 */
[----:B--2---:R-:W-:-:S08]  /*0520*/  DFMA R8, R26, R8, R12 ;  /* 0x000000081a08722b */ /* 0x004fd0000000000c */
[----:B------:R-:W-:-:S08]  /*0530*/  DFMA R8, R26, R8, R14 ;  /* 0x000000081a08722b */ /* 0x000fd0000000000e */
[----:B---3--:R-:W-:-:S08]  /*0540*/  DFMA R8, R26, R8, R16 ;  /* 0x000000081a08722b */ /* 0x008fd00000000010 */
[----:B------:R-:W-:-:S08]  /*0550*/  DFMA R8, R26, R8, R18 ;  /* 0x000000081a08722b */ /* 0x000fd00000000012 */
[----:B------:R-:W-:Y:S02]  /*0560*/  DFMA R28, R8, R28, R28 ;  /* 0x0000001c081c722b */ /* 0x000fe4000000001c */
[----:B------:R-:W-:-:S10]  /*0570*/  DFMA R8, R26, R8, 1 ;  /* 0x3ff000001a08742b */ /* 0x000fd40000000008 */
[----:B------:R-:W-:Y:S02]  /*0580*/  FSEL R12, R8, R28, !P0 ;  /* 0x0000001c080c7208 */ /* 0x000fe40004000000 */
[----:B------:R-:W-:Y:S02]  /*0590*/  FSEL R13, R9, R29, !P0 ;  /* 0x0000001d090d7208 */ /* 0x000fe40004000000 */
[----:B------:R-:W0:Y:S01]  /*05a0*/  LDC.64 R8, c[0x0][0x3a8] ;  /* 0x0000ea00ff087b82 */ /* 0x000e220000000a00 */
[----:B------:R-:W-:-:S03]  /*05b0*/  LOP3.LUT P0, RZ, R24, 0x2, RZ, 0xc0, !PT ;  /* 0x0000000218ff7812 */ /* 0x000fc6000780c0ff */
[----:B------:R-:W-:-:S10]  /*05c0*/  DADD R10, RZ, -R12 ;  /* 0x00000000ff0a7229 */ /* 0x000fd4000000080c */
[----:B------:R-:W-:Y:S02]  /*05d0*/  FSEL R10, R12, R10, !P0 ;  /* 0x0000000a0c0a7208 */ /* 0x000fe40004000000 */
[----:B------:R-:W-:-:S06]  /*05e0*/  FSEL R11, R13, R11, !P0 ;  /* 0x0000000b0d0b7208 */ /* 0x000fcc0004000000 */
[----:B------:R-:W-:Y:S01]  /*05f0*/  DFMA R10, R22, R10, R20 ;  /* 0x0000000a160a722b */ /* 0x000fe20000000014 */
[----:B------:R-:W1:Y:S06]  /*0600*/  LDC.64 R22, c[0x0][0x3a0] ;  /* 0x0000e800ff167b82 */ /* 0x000e6c0000000a00 */
[----:B------:R2:W-:Y:S04]  /*0610*/  STG.E.64 desc[UR10][R6.64+-0x8], R10 ;  /* 0xfffff80a06007986 */ /* 0x0005e8000c101b0a */
[----:B------:R-:W3:Y:S04]  /*0620*/  LDG.E.64 R12, desc[UR10][R2.64] ;  /* 0x0000000a020c7981 */ /* 0x000ee8000c1e1b00 */
[----:B0-----:R-:W3:Y:S04]  /*0630*/  LDG.E.64 R8, desc[UR10][R8.64] ;  /* 0x0000000a08087981 */ /* 0x001ee8000c1e1b00 */
[----:B------:R2:W5:Y:S04]  /*0640*/  LDG.E.64 R20, desc[UR10][R4.64] ;  /* 0x0000000a04147981 */ /* 0x000568000c1e1b00 */
[----:B-1----:R-:W5:Y:S01]  /*0650*/  LDG.E.64 R22, desc[UR10][R22.64] ;  /* 0x0000000a16167981 */ /* 0x002f62000c1e1b00 */
[----:B---3--:R-:W-:-:S08]  /*0660*/  DADD R12, R8, -R12 ;  /* 0x00000000080c7229 */ /* 0x008fd0000000080c */
[----:B------:R-:W-:-:S14]  /*0670*/  DSETP.NEU.AND P0, PT, |R12|, +INF , PT ;  /* 0x7ff000000c00742a */ /* 0x000fdc0003f0d200 */
[----:B--2---:R-:W-:Y:S05]  /*0680*/  @!P0 BRA `(.L_x_8) ;  /* 0x0000000000588947 */ /* 0x004fea0003800000 */
        /* <DEDUP_REMOVED lines=20> */
[----:B------:R-:W-:Y:S01]  /*07d0*/  IMAD.MOV.U32 R29, RZ, RZ, R19 ;  /* 0x000000ffff1d7224 */ /* 0x000fe200078e0013 */
[----:B------:R-:W-:Y:S06]  /*07e0*/  BRA `(.L_x_9) ;  /* 0x0000000000087947 */ /* 0x000fec0003800000 */
.L_x_8:
[----:B------:R-:W-:Y:S01]  /*07f0*/  DMUL R28, RZ, R12 ;  /* 0x0000000cff1c7228 */ /* 0x000fe20000000000 */
[----:B------:R-:W-:-:S10]  /*0800*/  IMAD.MOV.U32 R24, RZ, RZ, RZ ;  /* 0x000000ffff187224 */ /* 0x000fd400078e00ff */
.L_x_9:
        /* <DEDUP_REMOVED lines=15> */
[----:B------:R-:W-:Y:S01]  /*0900*/  DFMA R8, R26, R8, R10 ;  /* 0x000000081a08722b */ /* 0x000fe2000000000a */
[----:B------:R-:W-:Y:S01]  /*0910*/  VIADD R0, R0, 0x2 ;  /* 0x0000000200007836 */ /* 0x000fe20000000000 */
[----:B-----5:R-:W-:Y:S01]  /*0920*/  DMUL R22, R22, UR14 ;  /* 0x0000000e16167c28 */ /* 0x020fe20008000000 */
[----:B------:R-:W-:-:S05]  /*0930*/  IADD3 R2, P2, PT, R2, 0x10, RZ ;  /* 0x0000001002027810 */ /* 0x000fca0007f5e0ff */
[----:B------:R-:W-:Y:S01]  /*0940*/  IMAD.X R3, RZ, RZ, R3, P2 ;  /* 0x000000ffff037224 */ /* 0x000fe200010e0603 */
        /* <DEDUP_REMOVED lines=8> */
[----:B------:R-:W-:-:S04]  /*09d0*/  LOP3.LUT P0, RZ, R24, 0x2, RZ, 0xc0, !PT ;  /* 0x0000000218ff7812 */ /* 0x000fc8000780c0ff */
[----:B------:R-:W-:-:S10]  /*09e0*/  DADD R8, RZ, -R10 ;  /* 0x00000000ff087229 */ /* 0x000fd4000000080a */
[----:B------:R-:W-:Y:S02]  /*09f0*/  FSEL R8, R10, R8, !P0 ;  /* 0x000000080a087208 */ /* 0x000fe40004000000 */
[----:B------:R-:W-:Y:S02]  /*0a00*/  FSEL R9, R11, R9, !P0 ;  /* 0x000000090b097208 */ /* 0x000fe40004000000 */
[----:B------:R-:W-:-:S04]  /*0a10*/  ISETP.NE.AND P0, PT, R0, RZ, PT ;  /* 0x000000ff0000720c */ /* 0x000fc80003f05270 */
[----:B------:R-:W-:Y:S01]  /*0a20*/  DFMA R20, R22, R8, R20 ;  /* 0x000000081614722b */ /* 0x000fe20000000014 */
[----:B------:R-:W-:Y:S02]  /*0a30*/  IADD3 R8, P1, PT, R6, 0x10, RZ ;  /* 0x0000001006087810 */ /* 0x000fe40007f3e0ff */
[----:B------:R-:W-:-:S04]  /*0a40*/  IADD3 R9, P3, PT, R4, 0x10, RZ ;  /* 0x0000001004097810 */ /* 0x000fc80007f7e0ff */
[----:B------:R0:W-:Y:S01]  /*0a50*/  STG.E.64 desc[UR10][R6.64], R20 ;  /* 0x0000001406007986 */ /* 0x0001e2000c101b0a */
[----:B------:R-:W-:Y:S02]  /*0a60*/  IMAD.X R11, RZ, RZ, R7, P1 ;  /* 0x000000ffff0b7224 */ /* 0x000fe400008e0607 */
[----:B------:R-:W-:Y:S01]  /*0a70*/  IMAD.X R10, RZ, RZ, R5, P3 ;  /* 0x000000ffff0a7224 */ /* 0x000fe200018e0605 */
[----:B------:R-:W-:Y:S06]  /*0a80*/  @P0 BRA `(.L_x_10) ;  /* 0xfffffff400d00947 */ /* 0x000fec000383ffff */
[----:B------:R-:W1:Y:S01]  /*0a90*/  LDC R0, c[0x0][0x380] ;  /* 0x0000e000ff007b82 */ /* 0x000e620000000800 */
[----:B------:R-:W-:Y:S01]  /*0aa0*/  IMAD.MOV.U32 R5, RZ, RZ, RZ ;  /* 0x000000ffff057224 */ /* 0x000fe200078e00ff */
[----:B-1----:R-:W-:-:S07]  /*0ab0*/  LOP3.LUT R4, R0, 0x7ffffffe, RZ, 0xc0, !PT ;  /* 0x7ffffffe00047812 */ /* 0x002fce00078ec0ff */
.L_x_6:
[----:B------:R-:W-:-:S04]  /*0ac0*/  LOP3.LUT R0, R0, 0x1, RZ, 0xc0, !PT ;  /* 0x0000000100007812 */ /* 0x000fc800078ec0ff */
[----:B------:R-:W-:-:S13]  /*0ad0*/  ISETP.NE.U32.AND P0, PT, R0, 0x1, PT ;  /* 0x000000010000780c */ /* 0x000fda0003f05070 */
[----:B0-----:R-:W-:Y:S05]  /*0ae0*/  @P0 EXIT ;  /* 0x000000000000094d */ /* 0x001fea0003800000 */
[----:B------:R-:W0:Y:S01]  /*0af0*/  LDCU.64 UR4, c[0x0][0x390] ;  /* 0x00007200ff0477ac */ /* 0x000e220008000a00 */
[----:B------:R-:W1:Y:S01]  /*0b00*/  LDC.64 R8, c[0x0][0x3a8] ;  /* 0x0000ea00ff087b82 */ /* 0x000e620000000a00 */
[C---:B------:R-:W-:Y:S01]  /*0b10*/  IMAD.SHL.U32 R2, R4.reuse, 0x8, RZ ;  /* 0x0000000804027824 */ /* 0x040fe200078e00ff */
[----:B------:R-:W-:-:S06]  /*0b20*/  SHF.L.U64.HI R0, R4, 0x3, R5 ;  /* 0x0000000304007819 */ /* 0x000fcc0000010205 */
[----:B------:R-:W2:Y:S01]  /*0b30*/  LDC.64 R14, c[0x0][0x3a0] ;  /* 0x0000e800ff0e7b82 */ /* 0x000ea20000000a00 */
[----:B0-----:R-:W-:-:S04]  /*0b40*/  IADD3 R10, P0, PT, R2, UR4, RZ ;  /* 0x00000004020a7c10 */ /* 0x001fc8000ff1e0ff */
[----:B------:R-:W-:Y:S01]  /*0b50*/  IADD3.X R11, PT, PT, R0, UR5, RZ, P0, !PT ;  /* 0x00000005000b7c10 */ /* 0x000fe200087fe4ff */
[----:B------:R-:W0:Y:S01]  /*0b60*/  LDCU.64 UR4, c[0x0][0x388] ;  /* 0x00007100ff0477ac */ /* 0x000e220008000a00 */
[----:B-1----:R-:W3:Y:S04]  /*0b70*/  LDG.E.64 R8, desc[UR10][R8.64] ;  /* 0x0000000a08087981 */ /* 0x002ee8000c1e1b00 */
[----:B------:R-:W3:Y:S04]  /*0b80*/  LDG.E.64 R10, desc[UR10][R10.64] ;  /* 0x0000000a0a0a7981 */ /* 0x000ee8000c1e1b00 */
[----:B--2---:R-:W2:Y:S01]  /*0b90*/  LDG.E.64 R6, desc[UR10][R14.64] ;  /* 0x0000000a0e067981 */ /* 0x004ea2000c1e1b00 */
[----:B0-----:R-:W-:-:S04]  /*0ba0*/  IADD3 R4, P0, PT, R2, UR4, RZ ;  /* 0x0000000402047c10 */ /* 0x001fc8000ff1e0ff */
[----:B------:R-:W-:Y:S01]  /*0bb0*/  IADD3.X R5, PT, PT, R0, UR5, RZ, P0, !PT ;  /* 0x0000000500057c10 */ /* 0x000fe200087fe4ff */
[----:B------:R-:W2:Y:S05]  /*0bc0*/  LDCU.64 UR4, c[0x0][0x398] ;  /* 0x00007300ff0477ac */ /* 0x000eaa0008000a00 */
[----:B------:R-:W5:Y:S01]  /*0bd0*/  LDG.E.64 R4, desc[UR10][R4.64] ;  /* 0x0000000a04047981 */ /* 0x000f62000c1e1b00 */
[----:B---3--:R-:W-:Y:S02]  /*0be0*/  DADD R12, R8, -R10 ;  /* 0x00000000080c7229 */ /* 0x008fe4000000080a */
[----:B--2---:R-:W-:-:S06]  /*0bf0*/  DMUL R6, R6, UR4 ;  /* 0x0000000406067c28 */ /* 0x004fcc0008000000 */
[----:B------:R-:W-:-:S14]  /*0c00*/  DSETP.NEU.AND P0, PT, |R12|, +INF , PT ;  /* 0x7ff000000c00742a */ /* 0x000fdc0003f0d200 */
[----:B------:R-:W-:Y:S05]  /*0c10*/  @!P0 BRA `(.L_x_11) ;  /* 0x00000000005c8947 */ /* 0x000fea0003800000 */
[----:B------:R-:W-:Y:S01]  /*0c20*/  UMOV UR4, 0x6dc9c883 ;  /* 0x6dc9c88300047882 */ /* 0x000fe20000000000 */
[----:B------:R-:W-:Y:S01]  /*0c30*/  UMOV UR5, 0x3fe45f30 ;  /* 0x3fe45f3000057882 */ /* 0x000fe20000000000 */
[C---:B------:R-:W-:Y:S02]  /*0c40*/  DSETP.GE.AND P0, PT, |R12|.reuse, 2.14748364800000000000e+09, PT ;  /* 0x41e000000c00742a */ /* 0x040fe40003f06200 */
[----:B------:R-:W-:Y:S01]  /*0c50*/  DMUL R8, R12, UR4 ;  /* 0x000000040c087c28 */ /* 0x000fe20008000000 */
[----:B------:R-:W-:Y:S01]  /*0c60*/  UMOV UR4, 0x54442d18 ;  /* 0x54442d1800047882 */ /* 0x000fe20000000000 */
[----:B------:R-:W-:-:S04]  /*0c70*/  UMOV UR5, 0x3ff921fb ;  /* 0x3ff921fb00057882 */ /* 0x000fc80000000000 */
        /* <DEDUP_REMOVED lines=14> */
[----:B------:R-:W-:Y:S02]  /*0d60*/  IMAD.MOV.U32 R20, RZ, RZ, R18 ;  /* 0x000000ffff147224 */ /* 0x000fe400078e0012 */
[----:B------:R-:W-:Y:S01]  /*0d70*/  IMAD.MOV.U32 R21, RZ, RZ, R19 ;  /* 0x000000ffff157224 */ /* 0x000fe200078e0013 */
[----:B------:R-:W-:Y:S06]  /*0d80*/  BRA `(.L_x_12) ;  /* 0x0000000000087947 */ /* 0x000fec0003800000 */
.L_x_11:
[----:B------:R-:W-:Y:S01]  /*0d90*/  DMUL R20, RZ, R12 ;  /* 0x0000000cff147228 */ /* 0x000fe20000000000 */
[----:B------:R-:W-:-:S10]  /*0da0*/  IMAD.MOV.U32 R3, RZ, RZ, RZ ;  /* 0x000000ffff037224 */ /* 0x000fd400078e00ff */
.L_x_12:
[----:B------:R-:W0:Y:S01]  /*0db0*/  LDCU.64 UR4, c[0x4][0x8] ;  /* 0x01000100ff0477ac */ /* 0x000e220008000a00 */
[----:B------:R-:W-:-:S05]  /*0dc0*/  IMAD.SHL.U32 R8, R3, 0x40, RZ ;  /* 0x0000004003087824 */ /* 0x000fca00078e00ff */
[----:B------:R-:W-:-:S04]  /*0dd0*/  LOP3.LUT R8, R8, 0x40, RZ, 0xc0, !PT ;  /* 0x0000004008087812 */ /* 0x000fc800078ec0ff */
[----:B0-----:R-:W-:-:S05]  /*0de0*/  IADD3 R26, P0, PT, R8, UR4, RZ ;  /* 0x00000004081a7c10 */ /* 0x001fca000ff1e0ff */
[----:B------:R-:W-:Y:S01]  /*0df0*/  IMAD.X R27, RZ, RZ, UR5, P0 ;  /* 0x00000005ff1b7e24 */ /* 0x000fe200080e06ff */
[----:B------:R-:W-:Y:S01]  /*0e00*/  LOP3.LUT R22, R3, 0x1, RZ, 0xc0, !PT ;  /* 0x0000000103167812 */ /* 0x000fe200078ec0ff */
[----:B------:R-:W-:Y:S01]  /*0e10*/  IMAD.MOV.U32 R24, RZ, RZ, 0x20fd8164 ;  /* 0x20fd8164ff187424 */ /* 0x000fe200078e00ff */
[----:B------:R-:W0:Y:S02]  /*0e20*/  LDCU.64 UR4, c[0x0][0x3b0] ;  /* 0x00007600ff0477ac */ /* 0x000e240008000a00 */
[----:B------:R-:W2:Y:S04]  /*0e30*/  LDG.E.128.CONSTANT R8, desc[UR10][R26.64] ;  /* 0x0000000a1a087981 */ /* 0x000ea8000c1e9d00 */
[----:B------:R-:W3:Y:S04]  /*0e40*/  LDG.E.128.CONSTANT R12, desc[UR10][R26.64+0x10] ;  /* 0x0000100a1a0c7981 */ /* 0x000ee8000c1e9d00 */
[----:B------:R-:W4:Y:S01]  /*0e50*/  LDG.E.128.CONSTANT R16, desc[UR10][R26.64+0x20] ;  /* 0x0000200a1a107981 */ /* 0x000f22000c1e9d00 */
[----:B------:R-:W-:Y:S01]  /*0e60*/  IMAD.MOV.U32 R25, RZ, RZ, 0x3da8ff83 ;  /* 0x3da8ff83ff197424 */ /* 0x000fe200078e00ff */
[----:B------:R-:W-:Y:S01]  /*0e70*/  ISETP.NE.U32.AND P0, PT, R22, 0x1, PT ;  /* 0x000000011600780c */ /* 0x000fe20003f05070 */
[----:B------:R-:W-:-:S03]  /*0e80*/  DMUL R22, R20, R20 ;  /* 0x0000001414167228 */ /* 0x000fc60000000000 */
[----:B------:R-:W-:Y:S02]  /*0e90*/  FSEL R24, R24, -8.06006814911005101289e+34, !P0 ;  /* 0xf9785eba18187808 */ /* 0x000fe40004000000 */
[----:B------:R-:W-:-:S06]  /*0ea0*/  FSEL R25, -R25, 0.11223486810922622681, !P0 ;  /* 0x3de5db6519197808 */ /* 0x000fcc0004000100 */
[----:B--2---:R-:W-:-:S08]  /*0eb0*/  DFMA R8, R22, R24, R8 ;  /* 0x000000181608722b */ /* 0x004fd00000000008 */
[----:B------:R-:W-:-:S08]  /*0ec0*/  DFMA R8, R22, R8, R10 ;  /* 0x000000081608722b */ /* 0x000fd0000000000a */
[----:B---3--:R-:W-:-:S08]  /*0ed0*/  DFMA R8, R22, R8, R12 ;  /* 0x000000081608722b */ /* 0x008fd0000000000c */
[----:B------:R-:W-:-:S08]  /*0ee0*/  DFMA R8, R22, R8, R14 ;  /* 0x000000081608722b */ /* 0x000fd0000000000e */
[----:B----4-:R-:W-:-:S08]  /*0ef0*/  DFMA R8, R22, R8, R16 ;  /* 0x000000081608722b */ /* 0x010fd00000000010 */
        /* <DEDUP_REMOVED lines=9> */
[----:B0-----:R-:W-:-:S04]  /*0f90*/  IADD3 R2, P0, PT, R2, UR4, RZ ;  /* 0x0000000402027c10 */ /* 0x001fc8000ff1e0ff */
[----:B-----5:R-:W-:Y:S01]  /*0fa0*/  DFMA R4, R6, R8, R4 ;  /* 0x000000080604722b */ /* 0x020fe20000000004 */
[----:B------:R-:W-:-:S06]  /*0fb0*/  IADD3.X R3, PT, PT, R0, UR5, RZ, P0, !PT ;  /* 0x0000000500037c10 */ /* 0x000fcc00087fe4ff */
[----:B------:R-:W-:Y:S01]  /*0fc0*/  STG.E.64 desc[UR10][R2.64], R4 ;  /* 0x0000000402007986 */ /* 0x000fe2000c101b0a */
[----:B------:R-:W-:Y:S05]  /*0fd0*/  EXIT ;  /* 0x000000000000794d */ /* 0x000fea0003800000 */
        .type           $_Z11calcThetaDtiPdS_dS_S_S_$__internal_trig_reduction_slowpathd,@function
        .size           $_Z11calcThetaDtiPdS_dS_S_S_$__internal_trig_reduction_slowpathd,(.L_x_46 - $_Z11calcThetaDtiPdS_dS_S_S_$__internal_trig_reduction_slowpathd)
$_Z11calcThetaDtiPdS_dS_S_S_$__internal_trig_reduction_slowpathd:
[----:B------:R-:W-:Y:S01]  /*0fe0*/  SHF.R.U32.HI R14, RZ, 0x14, R13 ;  /* 0x00000014ff0e7819 */ /* 0x000fe2000001160d */
[----:B------:R-:W-:-:S03]  /*0ff0*/  IMAD.MOV.U32 R9, RZ, RZ, RZ ;  /* 0x000000ffff097224 */ /* 0x000fc600078e00ff */
[----:B------:R-:W-:-:S04]  /*1000*/  LOP3.LUT R8, R14, 0x7ff, RZ, 0xc0, !PT ;  /* 0x000007ff0e087812 */ /* 0x000fc800078ec0ff */
[----:B------:R-:W-:-:S13]  /*1010*/  ISETP.NE.AND P0, PT, R8, 0x7ff, PT ;  /* 0x000007ff0800780c */ /* 0x000fda0003f05270 */
[----:B------:R-:W-:Y:S05]  /*1020*/  @!P0 BRA `(.L_x_13) ;  /* 0x0000000800308947 */ /* 0x000fea0003800000 */
[----:B------:R-:W-:Y:S01]  /*1030*/  VIADD R8, R8, 0xfffffc00 ;  /* 0xfffffc0008087836 */ /* 0x000fe20000000000 */
[----:B------:R-:W-:-:S04]  /*1040*/  CS2R R26, SRZ ;  /* 0x00000000001a7805 */ /* 0x000fc8000001ff00 */
[----:B------:R-:W-:Y:S02]  /*1050*/  SHF.R.U32.HI R11, RZ, 0x6, R8 ;  /* 0x00000006ff0b7819 */ /* 0x000fe40000011608 */
[----:B------:R-:W-:Y:S02]  /*1060*/  ISETP.GE.U32.AND P0, PT, R8, 0x80, PT ;  /* 0x000000800800780c */ /* 0x000fe40003f06070 */
[C---:B------:R-:W-:Y:S02]  /*1070*/  IADD3 R10, PT, PT, -R11.reuse, 0x13, RZ ;  /* 0x000000130b0a7810 */ /* 0x040fe40007ffe1ff */
[----:B------:R-:W-:Y:S02]  /*1080*/  IADD3 R8, PT, PT, -R11, 0xf, RZ ;  /* 0x0000000f0b087810 */ /* 0x000fe40007ffe1ff */
[----:B------:R-:W-:-:S04]  /*1090*/  SEL R10, R10, 0x12, P0 ;  /* 0x000000120a0a7807 */ /* 0x000fc80000000000 */
[----:B------:R-:W-:-:S13]  /*10a0*/  ISETP.GE.AND P0, PT, R8, R10, PT ;  /* 0x0000000a0800720c */ /* 0x000fda0003f06270 */
[----:B------:R-:W-:Y:S05]  /*10b0*/  @P0 BRA `(.L_x_14) ;  /* 0x0000000000900947 */ /* 0x000fea0003800000 */
[C---:B------:R-:W-:Y:S01]  /*10c0*/  SHF.L.U64.HI R17, R18.reuse, 0xb, R13 ;  /* 0x0000000b12117819 */ /* 0x040fe2000001020d */
[----:B------:R-:W-:Y:S01]  /*10d0*/  IMAD.SHL.U32 R9, R18, 0x800, RZ ;  /* 0x0000080012097824 */ /* 0x000fe200078e00ff */
[----:B------:R-:W-:Y:S01]  /*10e0*/  IADD3 R15, PT, PT, RZ, -R11, -R10 ;  /* 0x8000000bff0f7210 */ /* 0x000fe20007ffe80a */
[----:B------:R-:W-:Y:S01]  /*10f0*/  IMAD.MOV.U32 R16, RZ, RZ, RZ ;  /* 0x000000ffff107224 */ /* 0x000fe200078e00ff */
[----:B------:R-:W-:Y:S02]  /*1100*/  CS2R R26, SRZ ;  /* 0x00000000001a7805 */ /* 0x000fe4000001ff00 */
[----:B------:R-:W-:Y:S01]  /*1110*/  LOP3.LUT R17, R17, 0x80000000, RZ, 0xfc, !PT ;  /* 0x8000000011117812 */ /* 0x000fe200078efcff */
[----:B------:R-:W0:Y:S01]  /*1120*/  LDCU.64 UR4, c[0x0][0x358] ;  /* 0x00006b00ff0477ac */ /* 0x000e220008000a00 */
[----:B------:R-:W-:-:S05]  /*1130*/  NOP ;  /* 0x0000000000007918 */ /* 0x000fca0000000000 */
.L_x_15:
[----:B------:R-:W1:Y:S02]  /*1140*/  LDC.64 R18, c[0x4][RZ] ;  /* 0x01000000ff127b82 */ /* 0x000e640000000a00 */
[----:B-1----:R-:W-:-:S06]  /*1150*/  IMAD.WIDE R24, R8, 0x8, R18 ;  /* 0x0000000808187825 */ /* 0x002fcc00078e0212 */
[----:B0-----:R-:W2:Y:S01]  /*1160*/  LDG.E.64.CONSTANT R24, desc[UR4][R24.64] ;  /* 0x0000000418187981 */ /* 0x001ea2000c1e9b00 */
[----:B------:R-:W-:Y:S02]  /*1170*/  VIADD R15, R15, 0x1 ;  /* 0x000000010f0f7836 */ /* 0x000fe40000000000 */
[----:B------:R-:W-:Y:S02]  /*1180*/  VIADD R8, R8, 0x1 ;  /* 0x0000000108087836 */ /* 0x000fe40000000000 */
[----:B--2---:R-:W-:-:S04]  /*1190*/  IMAD.WIDE.U32 R26, P2, R24, R9, R26 ;  /* 0x00000009181a7225 */ /* 0x004fc8000784001a */
[----:B------:R-:W-:Y:S02]  /*11a0*/  IMAD R19, R24, R17, RZ ;  /* 0x0000001118137224 */ /* 0x000fe400078e02ff */
[----:B------:R-:W-:Y:S02]  /*11b0*/  IMAD R18, R25, R9, RZ ;  /* 0x0000000919127224 */ /* 0x000fe400078e02ff */
[----:B------:R-:W-:Y:S01]  /*11c0*/  IMAD.MOV.U32 R28, RZ, RZ, R26 ;  /* 0x000000ffff1c7224 */ /* 0x000fe200078e001a */
[----:B------:R-:W-:Y:S01]  /*11d0*/  IADD3 R19, P0, PT, R19, R27, RZ ;  /* 0x0000001b13137210 */ /* 0x000fe20007f1e0ff */
[C---:B------:R-:W-:Y:S02]  /*11e0*/  IMAD R26, R16.reuse, 0x8, R1 ;  /* 0x00000008101a7824 */ /* 0x040fe400078e0201 */
[----:B------:R-:W-:Y:S01]  /*11f0*/  VIADD R16, R16, 0x1 ;  /* 0x0000000110107836 */ /* 0x000fe20000000000 */
[----:B------:R-:W-:Y:S01]  /*1200*/  IADD3 R29, P1, PT, R18, R19, RZ ;  /* 0x00000013121d7210 */ /* 0x000fe20007f3e0ff */
[----:B------:R-:W-:-:S04]  /*1210*/  IMAD.HI.U32 R19, R24, R17, RZ ;  /* 0x0000001118137227 */ /* 0x000fc800078e00ff */
[C---:B------:R-:W-:Y:S01]  /*1220*/  IMAD.HI.U32 R18, R25.reuse, R9, RZ ;  /* 0x0000000919127227 */ /* 0x040fe200078e00ff */
[----:B------:R0:W-:Y:S03]  /*1230*/  STL.64 [R26], R28 ;  /* 0x0000001c1a007387 */ /* 0x0001e60000100a00 */
[----:B------:R-:W-:Y:S02]  /*1240*/  IMAD.X R19, RZ, RZ, R19, P2 ;  /* 0x000000ffff137224 */ /* 0x000fe400010e0613 */
[----:B------:R-:W-:-:S03]  /*1250*/  IMAD.HI.U32 R24, R25, R17, RZ ;  /* 0x0000001119187227 */ /* 0x000fc600078e00ff */
[----:B------:R-:W-:Y:S01]  /*1260*/  IADD3.X R18, P0, PT, R18, R19, RZ, P0, !PT ;  /* 0x0000001312127210 */ /* 0x000fe2000071e4ff */
[----:B------:R-:W-:-:S04]  /*1270*/  IMAD R25, R25, R17, RZ ;  /* 0x0000001119197224 */ /* 0x000fc800078e02ff */
[----:B------:R-:W-:Y:S01]  /*1280*/  IMAD.X R19, RZ, RZ, R24, P0 ;  /* 0x000000ffff137224 */ /* 0x000fe200000e0618 */
[----:B------:R-:W-:Y:S02]  /*1290*/  ISETP.NE.AND P0, PT, R15, -0xf, PT ;  /* 0xfffffff10f00780c */ /* 0x000fe40003f05270 */
[----:B------:R-:W-:-:S05]  /*12a0*/  IADD3.X R18, P1, PT, R25, R18, RZ, P1, !PT ;  /* 0x0000001219127210 */ /* 0x000fca0000f3e4ff */
[----:B------:R-:W-:Y:S02]  /*12b0*/  IMAD.X R19, RZ, RZ, R19, P1 ;  /* 0x000000ffff137224 */ /* 0x000fe400008e0613 */
[----:B0-----:R-:W-:Y:S02]  /*12c0*/  IMAD.MOV.U32 R26, RZ, RZ, R18 ;  /* 0x000000ffff1a7224 */ /* 0x001fe400078e0012 */
[----:B------:R-:W-:Y:S02]  /*12d0*/  IMAD.MOV.U32 R27, RZ, RZ, R19 ;  /* 0x000000ffff1b7224 */ /* 0x000fe400078e0013 */
[----:B------:R-:W-:Y:S05]  /*12e0*/  @P0 BRA `(.L_x_15) ;  /* 0xfffffffc00940947 */ /* 0x000fea000383ffff */
[----:B------:R-:W-:-:S07]  /*12f0*/  IMAD.MOV.U32 R8, RZ, RZ, R10 ;  /* 0x000000ffff087224 */ /* 0x000fce00078e000a */
.L_x_14:
[----:B------:R-:W-:Y:S01]  /*1300*/  LOP3.LUT P0, R25, R14, 0x3f, RZ, 0xc0, !PT ;  /* 0x0000003f0e197812 */ /* 0x000fe2000780c0ff */
[----:B------:R-:W-:-:S04]  /*1310*/  IMAD.IADD R8, R11, 0x1, R8 ;  /* 0x000000010b087824 */ /* 0x000fc800078e0208 */
[----:B------:R-:W-:-:S05]  /*1320*/  IMAD.U32 R29, R8, 0x8, R1 ;  /* 0x00000008081d7824 */ /* 0x000fca00078e0001 */
[----:B------:R0:W-:Y:S04]  /*1330*/  STL.64 [R29+-0x78], R26 ;  /* 0xffff881a1d007387 */ /* 0x0001e80000100a00 */
[----:B------:R-:W2:Y:S04]  /*1340*/  @P0 LDL.64 R14, [R1+0x8] ;  /* 0x00000800010e0983 */ /* 0x000ea80000100a00 */
[----:B------:R-:W3:Y:S04]  /*1350*/  LDL.64 R10, [R1+0x10] ;  /* 0x00001000010a7983 */ /* 0x000ee80000100a00 */
[----:B------:R-:W4:Y:S01]  /*1360*/  LDL.64 R8, [R1+0x18] ;  /* 0x0000180001087983 */ /* 0x000f220000100a00 */
[----:B--2---:R-:W-:-:S02]  /*1370*/  @P0 SHF.R.U64 R17, R14, 0x1, R15 ;  /* 0x000000010e110819 */ /* 0x004fc4000000120f */
[----:B------:R-:W-:Y:S02]  /*1380*/  @P0 SHF.R.U32.HI R14, RZ, 0x1, R15 ;  /* 0x00000001ff0e0819 */ /* 0x000fe4000001160f */
[----:B------:R-:W-:Y:S02]  /*1390*/  @P0 LOP3.LUT R15, R25, 0x3f, RZ, 0x3c, !PT ;  /* 0x0000003f190f0812 */ /* 0x000fe400078e3cff */
[C---:B---3--:R-:W-:Y:S02]  /*13a0*/  @P0 SHF.L.U32 R16, R10.reuse, R25, RZ ;  /* 0x000000190a100219 */ /* 0x048fe400000006ff */
[----:B------:R-:W-:Y:S02]  /*13b0*/  @P0 SHF.R.U64 R17, R17, R15, R14 ;  /* 0x0000000f11110219 */ /* 0x000fe4000000120e */
[--C-:B------:R-:W-:Y:S02]  /*13c0*/  @P0 SHF.R.U32.HI R18, RZ, 0x1, R11.reuse ;  /* 0x00000001ff120819 */ /* 0x100fe4000001160b */
[----:B------:R-:W-:-:S02]  /*13d0*/  @P0 SHF.R.U64 R19, R10, 0x1, R11 ;  /* 0x000000010a130819 */ /* 0x000fc4000000120b */
[----:B------:R-:W-:Y:S02]  /*13e0*/  @P0 SHF.L.U64.HI R24, R10, R25, R11 ;  /* 0x000000190a180219 */ /* 0x000fe4000001020b */
[----:B------:R-:W-:Y:S02]  /*13f0*/  @P0 LOP3.LUT R10, R16, R17, RZ, 0xfc, !PT ;  /* 0x00000011100a0212 */ /* 0x000fe400078efcff */
[----:B------:R-:W-:Y:S02]  /*1400*/  @P0 SHF.R.U32.HI R17, RZ, R15, R14 ;  /* 0x0000000fff110219 */ /* 0x000fe4000001160e */
[----:B----4-:R-:W-:Y:S02]  /*1410*/  @P0 SHF.L.U32 R14, R8, R25, RZ ;  /* 0x00000019080e0219 */ /* 0x010fe400000006ff */
[----:B------:R-:W-:Y:S02]  /*1420*/  @P0 SHF.R.U64 R19, R19, R15, R18 ;  /* 0x0000000f13130219 */ /* 0x000fe40000001212 */
[----:B------:R-:W-:-:S02]  /*1430*/  @P0 LOP3.LUT R11, R24, R17, RZ, 0xfc, !PT ;  /* 0x00000011180b0212 */ /* 0x000fc400078efcff */
[----:B------:R-:W-:Y:S02]  /*1440*/  @P0 SHF.L.U64.HI R25, R8, R25, R9 ;  /* 0x0000001908190219 */ /* 0x000fe40000010209 */
[----:B------:R-:W-:Y:S01]  /*1450*/  @P0 LOP3.LUT R8, R14, R19, RZ, 0xfc, !PT ;  /* 0x000000130e080212 */ /* 0x000fe200078efcff */
[C---:B------:R-:W-:Y:S01]  /*1460*/  IMAD.SHL.U32 R14, R10.reuse, 0x4, RZ ;  /* 0x000000040a0e7824 */ /* 0x040fe200078e00ff */
[----:B------:R-:W-:Y:S02]  /*1470*/  @P0 SHF.R.U32.HI R18, RZ, R15, R18 ;  /* 0x0000000fff120219 */ /* 0x000fe40000011612 */
[----:B------:R-:W-:Y:S02]  /*1480*/  SHF.L.U64.HI R10, R10, 0x2, R11 ;  /* 0x000000020a0a7819 */ /* 0x000fe4000001020b */
[----:B------:R-:W-:Y:S02]  /*1490*/  @P0 LOP3.LUT R9, R25, R18, RZ, 0xfc, !PT ;  /* 0x0000001219090212 */ /* 0x000fe400078efcff */
[----:B------:R-:W-:-:S02]  /*14a0*/  SHF.L.W.U32.HI R11, R11, 0x2, R8 ;  /* 0x000000020b0b7819 */ /* 0x000fc40000010e08 */
[----:B------:R-:W-:Y:S02]  /*14b0*/  IADD3 RZ, P0, PT, RZ, -R14, RZ ;  /* 0x8000000effff7210 */ /* 0x000fe40007f1e0ff */
[----:B------:R-:W-:Y:S02]  /*14c0*/  LOP3.LUT R15, RZ, R10, RZ, 0x33, !PT ;  /* 0x0000000aff0f7212 */ /* 0x000fe400078e33ff */
[----:B------:R-:W-:Y:S02]  /*14d0*/  SHF.L.W.U32.HI R16, R8, 0x2, R9 ;  /* 0x0000000208107819 */ /* 0x000fe40000010e09 */
[----:B------:R-:W-:Y:S02]  /*14e0*/  LOP3.LUT R18, RZ, R11, RZ, 0x33, !PT ;  /* 0x0000000bff127212 */ /* 0x000fe400078e33ff */
[----:B------:R-:W-:Y:S02]  /*14f0*/  IADD3.X R15, P0, PT, RZ, R15, RZ, P0, !PT ;  /* 0x0000000fff0f7210 */ /* 0x000fe4000071e4ff */
[----:B------:R-:W-:-:S02]  /*1500*/  LOP3.LUT R17, RZ, R16, RZ, 0x33, !PT ;  /* 0x00000010ff117212 */ /* 0x000fc400078e33ff */
[----:B------:R-:W-:Y:S02]  /*1510*/  IADD3.X R18, P1, PT, RZ, R18, RZ, P0, !PT ;  /* 0x00000012ff127210 */ /* 0x000fe4000073e4ff */
[----:B------:R-:W-:-:S03]  /*1520*/  ISETP.GT.U32.AND P2, PT, R11, -0x1, PT ;  /* 0xffffffff0b00780c */ /* 0x000fc60003f44070 */
[----:B------:R-:W-:Y:S01]  /*1530*/  IMAD.X R17, RZ, RZ, R17, P1 ;  /* 0x000000ffff117224 */ /* 0x000fe200008e0611 */
[----:B------:R-:W-:-:S04]  /*1540*/  ISETP.GT.AND.EX P0, PT, R16, -0x1, PT, P2 ;  /* 0xffffffff1000780c */ /* 0x000fc80003f04320 */
[----:B------:R-:W-:Y:S02]  /*1550*/  SEL R8, R16, R17, P0 ;  /* 0x0000001110087207 */ /* 0x000fe40000000000 */
[----:B------:R-:W-:Y:S02]  /*1560*/  SEL R11, R11, R18, P0 ;  /* 0x000000120b0b7207 */ /* 0x000fe40000000000 */
[----:B------:R-:W-:Y:S02]  /*1570*/  ISETP.NE.U32.AND P1, PT, R8, RZ, PT ;  /* 0x000000ff0800720c */ /* 0x000fe40003f25070 */
[----:B------:R-:W-:Y:S02]  /*1580*/  SEL R15, R10, R15, P0 ;  /* 0x0000000f0a0f7207 */ /* 0x000fe40000000000 */
[----:B------:R-:W-:Y:S01]  /*1590*/  SEL R19, R11, R8, !P1 ;  /* 0x000000080b137207 */ /* 0x000fe20004800000 */
[----:B------:R-:W-:-:S03]  /*15a0*/  @!P0 IMAD.MOV R14, RZ, RZ, -R14 ;  /* 0x000000ffff0e8224 */ /* 0x000fc600078e0a0e */
[----:B------:R-:W1:Y:S02]  /*15b0*/  FLO.U32 R17, R19 ;  /* 0x0000001300117300 */ /* 0x000e6400000e0000 */
[C---:B-1----:R-:W-:Y:S02]  /*15c0*/  IADD3 R18, PT, PT, -R17.reuse, 0x1f, RZ ;  /* 0x0000001f11127810 */ /* 0x042fe40007ffe1ff */
[----:B------:R-:W-:-:S03]  /*15d0*/  IADD3 R17, PT, PT, -R17, 0x3f, RZ ;  /* 0x0000003f11117810 */ /* 0x000fc60007ffe1ff */
[----:B------:R-:W-:-:S05]  /*15e0*/  @P1 IMAD.MOV R17, RZ, RZ, R18 ;  /* 0x000000ffff111224 */ /* 0x000fca00078e0212 */
[----:B------:R-:W-:-:S13]  /*15f0*/  ISETP.NE.AND P1, PT, R17, RZ, PT ;  /* 0x000000ff1100720c */ /* 0x000fda0003f25270 */
[----:B0-----:R-:W-:Y:S05]  /*1600*/  @!P1 BRA `(.L_x_16) ;  /* 0x0000000000289947 */ /* 0x001fea0003800000 */
[----:B------:R-:W-:Y:S02]  /*1610*/  LOP3.LUT R10, R17, 0x3f, RZ, 0xc0, !PT ;  /* 0x0000003f110a7812 */ /* 0x000fe400078ec0ff */
[--C-:B------:R-:W-:Y:S02]  /*1620*/  SHF.R.U64 R14, R14, 0x1, R15.reuse ;  /* 0x000000010e0e7819 */ /* 0x100fe4000000120f */
[CC--:B------:R-:W-:Y:S02]  /*1630*/  SHF.L.U64.HI R8, R11.reuse, R10.reuse, R8 ;  /* 0x0000000a0b087219 */ /* 0x0c0fe40000010208 */
[----:B------:R-:W-:Y:S02]  /*1640*/  SHF.L.U32 R11, R11, R10, RZ ;  /* 0x0000000a0b0b7219 */ /* 0x000fe400000006ff */
[----:B------:R-:W-:Y:S02]  /*1650*/  SHF.R.U32.HI R15, RZ, 0x1, R15 ;  /* 0x00000001ff0f7819 */ /* 0x000fe4000001160f */
[----:B------:R-:W-:-:S04]  /*1660*/  LOP3.LUT R10, R17, 0x3f, RZ, 0xc, !PT ;  /* 0x0000003f110a7812 */ /* 0x000fc800078e0cff */
[-CC-:B------:R-:W-:Y:S02]  /*1670*/  SHF.R.U64 R14, R14, R10.reuse, R15.reuse ;  /* 0x0000000a0e0e7219 */ /* 0x180fe4000000120f */
[----:B------:R-:W-:Y:S02]  /*1680*/  SHF.R.U32.HI R15, RZ, R10, R15 ;  /* 0x0000000aff0f7219 */ /* 0x000fe4000001160f */
[----:B------:R-:W-:Y:S02]  /*1690*/  LOP3.LUT R11, R11, R14, RZ, 0xfc, !PT ;  /* 0x0000000e0b0b7212 */ /* 0x000fe400078efcff */
[----:B------:R-:W-:-:S07]  /*16a0*/  LOP3.LUT R8, R8, R15, RZ, 0xfc, !PT ;  /* 0x0000000f08087212 */ /* 0x000fce00078efcff */
.L_x_16:
[----:B------:R-:W-:Y:S01]  /*16b0*/  IMAD.WIDE.U32 R14, R11, 0x2168c235, RZ ;  /* 0x2168c2350b0e7825 */ /* 0x000fe200078e00ff */
[----:B------:R-:W-:-:S03]  /*16c0*/  SHF.R.U32.HI R9, RZ, 0x1e, R9 ;  /* 0x0000001eff097819 */ /* 0x000fc60000011609 */
[----:B------:R-:W-:Y:S01]  /*16d0*/  IMAD.MOV.U32 R18, RZ, RZ, R15 ;  /* 0x000000ffff127224 */ /* 0x000fe200078e000f */
[----:B------:R-:W-:Y:S01]  /*16e0*/  IADD3 RZ, P1, PT, R14, R14, RZ ;  /* 0x0000000e0eff7210 */ /* 0x000fe20007f3e0ff */
[----:B------:R-:W-:Y:S01]  /*16f0*/  IMAD.MOV.U32 R19, RZ, RZ, RZ ;  /* 0x000000ffff137224 */ /* 0x000fe200078e00ff */
[----:B------:R-:W-:Y:S01]  /*1700*/  LEA.HI R9, R16, R9, RZ, 0x1 ;  /* 0x0000000910097211 */ /* 0x000fe200078f08ff */
[----:B------:R-:W-:-:S04]  /*1710*/  IMAD.HI.U32 R10, R8, -0x36f0255e, RZ ;  /* 0xc90fdaa2080a7827 */ /* 0x000fc800078e00ff */
[----:B------:R-:W-:-:S04]  /*1720*/  IMAD.WIDE.U32 R18, R11, -0x36f0255e, R18 ;  /* 0xc90fdaa20b127825 */ /* 0x000fc800078e0012 */
[C---:B------:R-:W-:Y:S02]  /*1730*/  IMAD R15, R8.reuse, -0x36f0255e, RZ ;  /* 0xc90fdaa2080f7824 */ /* 0x040fe400078e02ff */
[----:B------:R-:W-:-:S04]  /*1740*/  IMAD.WIDE.U32 R18, P2, R8, 0x2168c235, R18 ;  /* 0x2168c23508127825 */ /* 0x000fc80007840012 */
[----:B------:R-:W-:Y:S01]  /*1750*/  IMAD.X R8, RZ, RZ, R10, P2 ;  /* 0x000000ffff087224 */ /* 0x000fe200010e060a */
[----:B------:R-:W-:Y:S02]  /*1760*/  IADD3 R15, P2, PT, R15, R19, RZ ;  /* 0x000000130f0f7210 */ /* 0x000fe40007f5e0ff */
[----:B------:R-:W-:Y:S02]  /*1770*/  IADD3.X RZ, P1, PT, R18, R18, RZ, P1, !PT ;  /* 0x0000001212ff7210 */ /* 0x000fe40000f3e4ff */
[C---:B------:R-:W-:Y:S01]  /*1780*/  ISETP.GT.U32.AND P3, PT, R15.reuse, RZ, PT ;  /* 0x000000ff0f00720c */ /* 0x040fe20003f64070 */
[----:B------:R-:W-:Y:S01]  /*1790*/  IMAD.X R8, RZ, RZ, R8, P2 ;  /* 0x000000ffff087224 */ /* 0x000fe200010e0608 */
[----:B------:R-:W-:-:S04]  /*17a0*/  IADD3.X R10, P2, PT, R15, R15, RZ, P1, !PT ;  /* 0x0000000f0f0a7210 */ /* 0x000fc80000f5e4ff */
[C---:B------:R-:W-:Y:S01]  /*17b0*/  ISETP.GT.AND.EX P1, PT, R8.reuse, RZ, PT, P3 ;  /* 0x000000ff0800720c */ /* 0x040fe20003f24330 */
[----:B------:R-:W-:-:S03]  /*17c0*/  IMAD.X R11, R8, 0x1, R8, P2 ;  /* 0x00000001080b7824 */ /* 0x000fc600010e0608 */
[----:B------:R-:W-:Y:S02]  /*17d0*/  SEL R10, R10, R15, P1 ;  /* 0x0000000f0a0a7207 */ /* 0x000fe40000800000 */
[----:B------:R-:W-:Y:S02]  /*17e0*/  SEL R11, R11, R8, P1 ;  /* 0x000000080b0b7207 */ /* 0x000fe40000800000 */
[----:B------:R-:W-:Y:S02]  /*17f0*/  IADD3 R8, P2, PT, R10, 0x1, RZ ;  /* 0x000000010a087810 */ /* 0x000fe40007f5e0ff */
[----:B------:R-:W-:Y:S02]  /*1800*/  SEL R10, RZ, 0xffffffff, !P1 ;  /* 0xffffffffff0a7807 */ /* 0x000fe40004800000 */
[----:B------:R-:W-:Y:S01]  /*1810*/  LOP3.LUT P1, R13, R13, 0x80000000, RZ, 0xc0, !PT ;  /* 0x800000000d0d7812 */ /* 0x000fe2000782c0ff */
[----:B------:R-:W-:Y:S02]  /*1820*/  IMAD.X R11, RZ, RZ, R11, P2 ;  /* 0x000000ffff0b7224 */ /* 0x000fe400010e060b */
[----:B------:R-:W-:Y:S01]  /*1830*/  IMAD.IADD R10, R10, 0x1, -R17 ;  /* 0x000000010a0a7824 */ /* 0x000fe200078e0a11 */
[----:B------:R-:W-:-:S02]  /*1840*/  @!P0 LOP3.LUT R13, R13, 0x80000000, RZ, 0x3c, !PT ;  /* 0x800000000d0d8812 */ /* 0x000fc400078e3cff */
[----:B------:R-:W-:Y:S01]  /*1850*/  SHF.R.U64 R8, R8, 0xa, R11 ;  /* 0x0000000a08087819 */ /* 0x000fe2000000120b */
[----:B------:R-:W-:-:S03]  /*1860*/  IMAD.SHL.U32 R10, R10, 0x100000, RZ ;  /* 0x001000000a0a7824 */ /* 0x000fc600078e00ff */
[----:B------:R-:W-:-:S03]  /*1870*/  IADD3 R8, P2, PT, R8, 0x1, RZ ;  /* 0x0000000108087810 */ /* 0x000fc60007f5e0ff */
[----:B------:R-:W-:Y:S01]  /*1880*/  @P1 IMAD.MOV R9, RZ, RZ, -R9 ;  /* 0x000000ffff091224 */ /* 0x000fe200078e0a09 */
[----:B------:R-:W-:-:S04]  /*1890*/  LEA.HI.X R11, R11, RZ, RZ, 0x16, P2 ;  /* 0x000000ff0b0b7211 */ /* 0x000fc800010fb4ff */
[--C-:B------:R-:W-:Y:S02]  /*18a0*/  SHF.R.U64 R8, R8, 0x1, R11.reuse ;  /* 0x0000000108087819 */ /* 0x100fe4000000120b */
[----:B------:R-:W-:Y:S02]  /*18b0*/  SHF.R.U32.HI R11, RZ, 0x1, R11 ;  /* 0x00000001ff0b7819 */ /* 0x000fe4000001160b */
[----:B------:R-:W-:-:S04]  /*18c0*/  IADD3 R18, P2, P3, RZ, RZ, R8 ;  /* 0x000000ffff127210 */ /* 0x000fc80007b5e008 */
[----:B------:R-:W-:-:S04]  /*18d0*/  IADD3.X R10, PT, PT, R10, 0x3fe00000, R11, P2, P3 ;  /* 0x3fe000000a0a7810 */ /* 0x000fc800017e640b */
[----:B------:R-:W-:-:S07]  /*18e0*/  LOP3.LUT R13, R10, R13, RZ, 0xfc, !PT ;  /* 0x0000000d0a0d7212 */ /* 0x000fce00078efcff */
.L_x_13:
[----:B------:R-:W-:Y:S02]  /*18f0*/  IMAD.MOV.U32 R19, RZ, RZ, R13 ;  /* 0x000000ffff137224 */ /* 0x000fe400078e000d */
[----:B------:R-:W-:Y:S02]  /*1900*/  IMAD.MOV.U32 R13, RZ, RZ, 0x0 ;  /* 0x00000000ff0d7424 */ /* 0x000fe400078e00ff */
[----:B------:R-:W-:Y:S02]  /*1910*/  IMAD.MOV.U32 R24, RZ, RZ, R9 ;  /* 0x000000ffff187224 */ /* 0x000fe400078e0009 */
[----:B------:R-:W-:Y:S05]  /*1920*/  RET.REL.NODEC R12 `(_Z11calcThetaDtiPdS_dS_S_S_) ;  /* 0xffffffe40cb47950 */ /* 0x000fea0003c3ffff */
.L_x_17:
        /* <DEDUP_REMOVED lines=13> */
.L_x_46:


//--------------------- .text._Z16calcCenterOfMassiiPdS_S_S_S_ --------------------------
	.section	.text._Z16calcCenterOfMassiiPdS_S_S_S_,"ax",@progbits
	.align	128
        .global         _Z16calcCenterOfMassiiPdS_S_S_S_
        .type           _Z16calcCenterOfMassiiPdS_S_S_S_,@function
        .size           _Z16calcCenterOfMassiiPdS_S_S_S_,(.L_x_50 - _Z16calcCenterOfMassiiPdS_S_S_S_)
        .other          _Z16calcCenterOfMassiiPdS_S_S_S_,@"STO_CUDA_ENTRY STV_DEFAULT"
_Z16calcCenterOfMassiiPdS_S_S_S_:
.text._Z16calcCenterOfMassiiPdS_S_S_S_:
[----:B------:R-:W0:Y:S01]  /*0000*/  LDC R1, c[0x0][0x37c] ;  /* 0x0000df00ff017b82 */ /* 0x000e220000000800 */
[----:B------:R-:W1:Y:S01]  /*0010*/  LDCU UR4, c[0x0][0x380] ;  /* 0x00007000ff0477ac */ /* 0x000e620008000800 */
[----:B0-----:R-:W-:Y:S01]  /*0020*/  VIADD R1, R1, 0xffffffd8 ;  /* 0xffffffd801017836 */ /* 0x001fe20000000000 */
[----:B------:R-:W0:Y:S01]  /*0030*/  LDCU.64 UR6, c[0x0][0x358] ;  /* 0x00006b00ff0677ac */ /* 0x000e220008000a00 */
[----:B-1----:R-:W-:-:S09]  /*0040*/  UISETP.GE.AND UP0, UPT, UR4, 0x1, UPT ;  /* 0x000000010400788c */ /* 0x002fd2000bf06270 */
[----:B------:R-:W-:Y:S05]  /*0050*/  BRA.U !UP0, `(.L_x_18) ;  /* 0x0000000908047547 */ /* 0x000fea000b800000 */
[----:B------:R-:W1:Y:S01]  /*0060*/  LDC R3, c[0x0][0x384] ;  /* 0x0000e100ff037b82 */ /* 0x000e620000000800 */
[----:B------:R-:W2:Y:S01]  /*0070*/  LDCU UR5, c[0x0][0x388] ;  /* 0x00007100ff0577ac */ /* 0x000ea20008000800 */
[----:B------:R-:W3:Y:S06]  /*0080*/  LDCU.64 UR10, c[0x4][0x8] ;  /* 0x01000100ff0a77ac */ /* 0x000eec0008000a00 */
[----:B------:R-:W1:Y:S01]  /*0090*/  LDC.64 R10, c[0x0][0x390] ;  /* 0x0000e400ff0a7b82 */ /* 0x000e620000000a00 */
[----:B------:R-:W-:-:S07]  /*00a0*/  UIADD3 UR4, UPT, UPT, -UR4, URZ, URZ ;  /* 0x000000ff04047290 */ /* 0x000fce000fffe1ff */
[----:B------:R-:W4:Y:S01]  /*00b0*/  LDC.64 R12, c[0x0][0x398] ;  /* 0x0000e600ff0c7b82 */ /* 0x000f220000000a00 */
[----:B--2---:R-:W-:-:S07]  /*00c0*/  IMAD.U32 R14, RZ, RZ, UR5 ;  /* 0x00000005ff0e7e24 */ /* 0x004fce000f8e00ff */
[----:B------:R-:W2:Y:S01]  /*00d0*/  LDC R15, c[0x0][0x38c] ;  /* 0x0000e300ff0f7b82 */ /* 0x000ea20000000800 */
[----:B-1----:R-:W-:-:S04]  /*00e0*/  IMAD.WIDE R10, R3, 0x8, R10 ;  /* 0x00000008030a7825 */ /* 0x002fc800078e020a */
[----:B---34-:R-:W-:-:S07]  /*00f0*/  IMAD.WIDE R12, R3, 0x8, R12 ;  /* 0x00000008030c7825 */ /* 0x018fce00078e020c */
.L_x_22:
[----:B012---:R-:W2:Y:S02]  /*0100*/  LDG.E.64 R8, desc[UR6][R14.64] ;  /* 0x000000060e087981 */ /* 0x007ea4000c1e1b00 */
[----:B--2---:R-:W-:-:S14]  /*0110*/  DSETP.NEU.AND P0, PT, |R8|, +INF , PT ;  /* 0x7ff000000800742a */ /* 0x004fdc0003f0d200 */
[----:B------:R-:W-:Y:S01]  /*0120*/  @!P0 DMUL R2, RZ, R8 ;  /* 0x00000008ff028228 */ /* 0x000fe20000000000 */
[----:B------:R-:W-:Y:S01]  /*0130*/  @!P0 IMAD.MOV.U32 R0, RZ, RZ, 0x1 ;  /* 0x00000001ff008424 */ /* 0x000fe200078e00ff */
[----:B------:R-:W-:Y:S09]  /*0140*/  @!P0 BRA `(.L_x_19) ;  /* 0x0000000000548947 */ /* 0x000ff20003800000 */
        /* <DEDUP_REMOVED lines=18> */
[----:B------:R-:W-:Y:S05]  /*0270*/  CALL.REL.NOINC `($_Z16calcCenterOfMassiiPdS_S_S_S_$__internal_trig_reduction_slowpathd) ;  /* 0x0000002400ec7944 */ /* 0x000fea0003c00000 */
[----:B------:R-:W-:-:S07]  /*0280*/  IMAD.MOV.U32 R0, RZ, RZ, R6 ;  /* 0x000000ffff007224 */ /* 0x000fce00078e0006 */
.L_x_20:
[----:B------:R-:W-:-:S07]  /*0290*/  VIADD R0, R0, 0x1 ;  /* 0x0000000100007836 */ /* 0x000fce0000000000 */
.L_x_19:
[----:B------:R-:W-:Y:S01]  /*02a0*/  IMAD.SHL.U32 R4, R0, 0x40, RZ ;  /* 0x0000004000047824 */ /* 0x000fe200078e00ff */
[----:B------:R-:W2:Y:S04]  /*02b0*/  LDG.E.64 R8, desc[UR6][R10.64] ;  /* 0x000000060a087981 */ /* 0x000ea8000c1e1b00 */
[----:B------:R-:W-:-:S04]  /*02c0*/  LOP3.LUT R4, R4, 0x40, RZ, 0xc0, !PT ;  /* 0x0000004004047812 */ /* 0x000fc800078ec0ff */
[----:B------:R-:W-:-:S05]  /*02d0*/  IADD3 R28, P0, PT, R4, UR10, RZ ;  /* 0x0000000a041c7c10 */ /* 0x000fca000ff1e0ff */
[----:B------:R-:W-:-:S05]  /*02e0*/  IMAD.X R29, RZ, RZ, UR11, P0 ;  /* 0x0000000bff1d7e24 */ /* 0x000fca00080e06ff */
[----:B------:R-:W3:Y:S04]  /*02f0*/  LDG.E.128.CONSTANT R4, desc[UR6][R28.64] ;  /* 0x000000061c047981 */ /* 0x000ee8000c1e9d00 */
[----:B------:R-:W4:Y:S04]  /*0300*/  LDG.E.128.CONSTANT R16, desc[UR6][R28.64+0x10] ;  /* 0x000010061c107981 */ /* 0x000f28000c1e9d00 */
[----:B------:R-:W5:Y:S01]  /*0310*/  LDG.E.128.CONSTANT R20, desc[UR6][R28.64+0x20] ;  /* 0x000020061c147981 */ /* 0x000f62000c1e9d00 */
[----:B------:R-:W-:-:S04]  /*0320*/  LOP3.LUT R24, R0, 0x1, RZ, 0xc0, !PT ;  /* 0x0000000100187812 */ /* 0x000fc800078ec0ff */
[----:B------:R-:W-:Y:S01]  /*0330*/  ISETP.NE.U32.AND P0, PT, R24, 0x1, PT ;  /* 0x000000011800780c */ /* 0x000fe20003f05070 */
[----:B------:R-:W-:Y:S02]  /*0340*/  IMAD.MOV.U32 R24, RZ, RZ, 0x3da8ff83 ;  /* 0x3da8ff83ff187424 */ /* 0x000fe400078e00ff */
[----:B------:R-:W-:-:S03]  /*0350*/  IMAD.MOV.U32 R26, RZ, RZ, 0x20fd8164 ;  /* 0x20fd8164ff1a7424 */ /* 0x000fc600078e00ff */
[----:B------:R-:W-:Y:S01]  /*0360*/  FSEL R27, -R24, 0.11223486810922622681, !P0 ;  /* 0x3de5db65181b7808 */ /* 0x000fe20004000100 */
[----:B------:R-:W-:Y:S01]  /*0370*/  DMUL R24, R2, R2 ;  /* 0x0000000202187228 */ /* 0x000fe20000000000 */
[----:B------:R-:W-:-:S07]  /*0380*/  FSEL R26, R26, -8.06006814911005101289e+34, !P0 ;  /* 0xf9785eba1a1a7808 */ /* 0x000fce0004000000 */
[----:B---3--:R-:W-:-:S08]  /*0390*/  DFMA R4, R24, R26, R4 ;  /* 0x0000001a1804722b */ /* 0x008fd00000000004 */
[----:B------:R-:W-:-:S08]  /*03a0*/  DFMA R4, R24, R4, R6 ;  /* 0x000000041804722b */ /* 0x000fd00000000006 */
[----:B----4-:R-:W-:-:S08]  /*03b0*/  DFMA R4, R24, R4, R16 ;  /* 0x000000041804722b */ /* 0x010fd00000000010 */
[----:B------:R-:W-:-:S08]  /*03c0*/  DFMA R4, R24, R4, R18 ;  /* 0x000000041804722b */ /* 0x000fd00000000012 */
[----:B-----5:R-:W-:-:S08]  /*03d0*/  DFMA R4, R24, R4, R20 ;  /* 0x000000041804722b */ /* 0x020fd00000000014 */
[----:B------:R-:W-:-:S08]  /*03e0*/  DFMA R4, R24, R4, R22 ;  /* 0x000000041804722b */ /* 0x000fd00000000016 */
[----:B------:R-:W-:Y:S02]  /*03f0*/  DFMA R2, R4, R2, R2 ;  /* 0x000000020402722b */ /* 0x000fe40000000002 */
[----:B------:R-:W-:-:S10]  /*0400*/  DFMA R4, R24, R4, 1 ;  /* 0x3ff000001804742b */ /* 0x000fd40000000004 */
[----:B------:R-:W-:Y:S02]  /*0410*/  FSEL R4, R4, R2, !P0 ;  /* 0x0000000204047208 */ /* 0x000fe40004000000 */
[----:B------:R-:W-:-:S06]  /*0420*/  FSEL R5, R5, R3, !P0 ;  /* 0x0000000305057208 */ /* 0x000fcc0004000000 */
[----:B------:R-:W-:Y:S01]  /*0430*/  DADD R2, RZ, -R4 ;  /* 0x00000000ff027229 */ /* 0x000fe20000000804 */
[----:B------:R-:W-:-:S09]  /*0440*/  LOP3.LUT P0, RZ, R0, 0x2, RZ, 0xc0, !PT ;  /* 0x0000000200ff7812 */ /* 0x000fd2000780c0ff */
[----:B------:R-:W-:Y:S02]  /*0450*/  FSEL R2, R4, R2, !P0 ;  /* 0x0000000204027208 */ /* 0x000fe40004000000 */
[----:B------:R-:W-:-:S06]  /*0460*/  FSEL R3, R5, R3, !P0 ;  /* 0x0000000305037208 */ /* 0x000fcc0004000000 */
[----:B--2---:R-:W-:-:S07]  /*0470*/  DADD R8, R8, R2 ;  /* 0x0000000008087229 */ /* 0x004fce0000000002 */
[----:B------:R0:W-:Y:S04]  /*0480*/  STG.E.64 desc[UR6][R10.64], R8 ;  /* 0x000000080a007986 */ /* 0x0001e8000c101b06 */
[----:B------:R-:W2:Y:S02]  /*0490*/  LDG.E.64 R16, desc[UR6][R14.64] ;  /* 0x000000060e107981 */ /* 0x000ea4000c1e1b00 */
[----:B--2---:R-:W-:-:S14]  /*04a0*/  DSETP.NEU.AND P0, PT, |R16|, +INF , PT ;  /* 0x7ff000001000742a */ /* 0x004fdc0003f0d200 */
        /* <DEDUP_REMOVED lines=20> */
[----:B------:R-:W-:Y:S01]  /*05f0*/  MOV R0, 0x620 ;  /* 0x0000062000007802 */ /* 0x000fe20000000f00 */
[----:B------:R-:W-:-:S07]  /*0600*/  IMAD.MOV.U32 R3, RZ, RZ, R17 ;  /* 0x000000ffff037224 */ /* 0x000fce00078e0011 */
[----:B------:R-:W-:Y:S05]  /*0610*/  CALL.REL.NOINC `($_Z16calcCenterOfMassiiPdS_S_S_S_$__internal_trig_reduction_slowpathd) ;  /* 0x0000002400047944 */ /* 0x000fea0003c00000 */
[----:B------:R-:W-:-:S07]  /*0620*/  IMAD.MOV.U32 R0, RZ, RZ, R6 ;  /* 0x000000ffff007224 */ /* 0x000fce00078e0006 */
.L_x_21:
        /* <DEDUP_REMOVED lines=14> */
[----:B------:R-:W-:Y:S01]  /*0710*/  FSEL R26, R26, -8.06006814911005101289e+34, !P0 ;  /* 0xf9785eba1a1a7808 */ /* 0x000fe20004000000 */
[----:B------:R-:W-:-:S04]  /*0720*/  UIADD3 UR4, UPT, UPT, UR4, 0x1, URZ ;  /* 0x0000000104047890 */ /* 0x000fc8000fffe0ff */
[----:B------:R-:W-:Y:S02]  /*0730*/  UISETP.NE.AND UP0, UPT, UR4, URZ, UPT ;  /* 0x000000ff0400728c */ /* 0x000fe4000bf05270 */
        /* <DEDUP_REMOVED lines=15> */
[----:B------:R1:W-:Y:S01]  /*0830*/  STG.E.64 desc[UR6][R12.64], R8 ;  /* 0x000000080c007986 */ /* 0x0003e2000c101b06 */
[----:B------:R-:W-:-:S05]  /*0840*/  IADD3 R14, P0, PT, R14, 0x8, RZ ;  /* 0x000000080e0e7810 */ /* 0x000fca0007f1e0ff */
[----:B------:R-:W-:Y:S01]  /*0850*/  IMAD.X R15, RZ, RZ, R15, P0 ;  /* 0x000000ffff0f7224 */ /* 0x000fe200000e060f */
[----:B------:R-:W-:Y:S07]  /*0860*/  BRA.U UP0, `(.L_x_22) ;  /* 0xfffffff900247547 */ /* 0x000fee000b83ffff */
.L_x_18:
[----:B------:R-:W2:Y:S08]  /*0870*/  LDC.64 R18, c[0x0][0x390] ;  /* 0x0000e400ff127b82 */ /* 0x000eb00000000a00 */
[----:B------:R-:W2:Y:S02]  /*0880*/  LDC.64 R16, c[0x0][0x380] ;  /* 0x0000e000ff107b82 */ /* 0x000ea40000000a00 */
[----:B--2---:R-:W-:-:S05]  /*0890*/  IMAD.WIDE R18, R17, 0x8, R18 ;  /* 0x0000000811127825 */ /* 0x004fca00078e0212 */
[----:B0-----:R-:W2:Y:S01]  /*08a0*/  LDG.E.64 R10, desc[UR6][R18.64] ;  /* 0x00000006120a7981 */ /* 0x001ea2000c1e1b00 */
[----:B------:R-:W0:Y:S01]  /*08b0*/  I2F.F64 R16, R16 ;  /* 0x0000001000107312 */ /* 0x000e220000201c00 */
[----:B------:R-:W-:-:S07]  /*08c0*/  IMAD.MOV.U32 R2, RZ, RZ, 0x1 ;  /* 0x00000001ff027424 */ /* 0x000fce00078e00ff */
[----:B0-----:R-:W0:Y:S02]  /*08d0*/  MUFU.RCP64H R3, R17 ;  /* 0x0000001100037308 */ /* 0x001e240000001800 */
[----:B0-----:R-:W-:-:S08]  /*08e0*/  DFMA R4, -R16, R2, 1 ;  /* 0x3ff000001004742b */ /* 0x001fd00000000102 */
[----:B------:R-:W-:-:S08]  /*08f0*/  DFMA R4, R4, R4, R4 ;  /* 0x000000040404722b */ /* 0x000fd00000000004 */
[----:B------:R-:W-:-:S08]  /*0900*/  DFMA R4, R2, R4, R2 ;  /* 0x000000040204722b */ /* 0x000fd00000000002 */
[----:B------:R-:W-:-:S08]  /*0910*/  DFMA R2, -R16, R4, 1 ;  /* 0x3ff000001002742b */ /* 0x000fd00000000104 */
[----:B------:R-:W-:-:S08]  /*0920*/  DFMA R2, R4, R2, R4 ;  /* 0x000000020402722b */ /* 0x000fd00000000004 */
[----:B--2---:R-:W-:Y:S01]  /*0930*/  DMUL R4, R10, R2 ;  /* 0x000000020a047228 */ /* 0x004fe20000000000 */
[----:B------:R-:W-:-:S07]  /*0940*/  FSETP.GEU.AND P1, PT, |R11|, 6.5827683646048100446e-37, PT ;  /* 0x036000000b00780b */ /* 0x000fce0003f2e200 */
[----:B------:R-:W-:-:S08]  /*0950*/  DFMA R6, -R16, R4, R10 ;  /* 0x000000041006722b */ /* 0x000fd0000000010a */
[----:B------:R-:W-:-:S10]  /*0960*/  DFMA R2, R2, R6, R4 ;  /* 0x000000060202722b */ /* 0x000fd40000000004 */
[----:B------:R-:W-:-:S05]  /*0970*/  FFMA R0, RZ, R17, R3 ;  /* 0x00000011ff007223 */ /* 0x000fca0000000003 */
[----:B------:R-:W-:-:S13]  /*0980*/  FSETP.GT.AND P0, PT, |R0|, 1.469367938527859385e-39, PT ;  /* 0x001000000000780b */ /* 0x000fda0003f04200 */
[----:B------:R-:W-:Y:S05]  /*0990*/  @P0 BRA P1, `(.L_x_23) ;  /* 0x0000000000180947 */ /* 0x000fea0000800000 */
[----:B-1----:R-:W-:Y:S01]  /*09a0*/  IMAD.MOV.U32 R12, RZ, RZ, R16 ;  /* 0x000000ffff0c7224 */ /* 0x002fe200078e0010 */
[----:B------:R-:W-:Y:S01]  /*09b0*/  MOV R0, 0x9e0 ;  /* 0x000009e000007802 */ /* 0x000fe20000000f00 */
[----:B------:R-:W-:-:S07]  /*09c0*/  IMAD.MOV.U32 R13, RZ, RZ, R17 ;  /* 0x000000ffff0d7224 */ /* 0x000fce00078e0011 */
[----:B------:R-:W-:Y:S05]  /*09d0*/  CALL.REL.NOINC `($__internal_0_$__cuda_sm20_div_rn_f64_full) ;  /* 0x0000000c00507944 */ /* 0x000fea0003c00000 */
[----:B------:R-:W-:Y:S02]  /*09e0*/  IMAD.MOV.U32 R2, RZ, RZ, R4 ;  /* 0x000000ffff027224 */ /* 0x000fe400078e0004 */
[----:B------:R-:W-:-:S07]  /*09f0*/  IMAD.MOV.U32 R3, RZ, RZ, R5 ;  /* 0x000000ffff037224 */ /* 0x000fce00078e0005 */
.L_x_23:
[----:B------:R-:W0:Y:S01]  /*0a00*/  LDC R5, c[0x0][0x384] ;  /* 0x0000e100ff057b82 */ /* 0x000e220000000800 */
[----:B------:R2:W-:Y:S07]  /*0a10*/  STG.E.64 desc[UR6][R18.64], R2 ;  /* 0x0000000212007986 */ /* 0x0005ee000c101b06 */
[----:B------:R-:W0:Y:S02]  /*0a20*/  LDC.64 R20, c[0x0][0x398] ;  /* 0x0000e600ff147b82 */ /* 0x000e240000000a00 */
[----:B0-----:R-:W-:-:S05]  /*0a30*/  IMAD.WIDE R20, R5, 0x8, R20 ;  /* 0x0000000805147825 */ /* 0x001fca00078e0214 */
[----:B------:R-:W3:Y:S01]  /*0a40*/  LDG.E.64 R10, desc[UR6][R20.64] ;  /* 0x00000006140a7981 */ /* 0x000ee2000c1e1b00 */
[----:B------:R-:W0:Y:S01]  /*0a50*/  MUFU.RCP64H R5, R17 ;  /* 0x0000001100057308 */ /* 0x000e220000001800 */
[----:B------:R-:W-:-:S06]  /*0a60*/  IMAD.MOV.U32 R4, RZ, RZ, 0x1 ;  /* 0x00000001ff047424 */ /* 0x000fcc00078e00ff */
[----:B0-----:R-:W-:-:S08]  /*0a70*/  DFMA R6, -R16, R4, 1 ;  /* 0x3ff000001006742b */ /* 0x001fd00000000104 */
[----:B------:R-:W-:-:S08]  /*0a80*/  DFMA R6, R6, R6, R6 ;  /* 0x000000060606722b */ /* 0x000fd00000000006 */
[----:B------:R-:W-:-:S08]  /*0a90*/  DFMA R6, R4, R6, R4 ;  /* 0x000000060406722b */ /* 0x000fd00000000004 */
[----:B------:R-:W-:-:S08]  /*0aa0*/  DFMA R4, -R16, R6, 1 ;  /* 0x3ff000001004742b */ /* 0x000fd00000000106 */
[----:B-1----:R-:W-:-:S08]  /*0ab0*/  DFMA R8, R6, R4, R6 ;  /* 0x000000040608722b */ /* 0x002fd00000000006 */
[----:B---3--:R-:W-:Y:S01]  /*0ac0*/  DMUL R4, R8, R10 ;  /* 0x0000000a08047228 */ /* 0x008fe20000000000 */
[----:B------:R-:W-:-:S07]  /*0ad0*/  FSETP.GEU.AND P1, PT, |R11|, 6.5827683646048100446e-37, PT ;  /* 0x036000000b00780b */ /* 0x000fce0003f2e200 */
[----:B------:R-:W-:-:S08]  /*0ae0*/  DFMA R6, -R16, R4, R10 ;  /* 0x000000041006722b */ /* 0x000fd0000000010a */
[----:B--2---:R-:W-:-:S10]  /*0af0*/  DFMA R2, R8, R6, R4 ;  /* 0x000000060802722b */ /* 0x004fd40000000004 */
[----:B------:R-:W-:-:S05]  /*0b00*/  FFMA R0, RZ, R17, R3 ;  /* 0x00000011ff007223 */ /* 0x000fca0000000003 */
[----:B------:R-:W-:-:S13]  /*0b10*/  FSETP.GT.AND P0, PT, |R0|, 1.469367938527859385e-39, PT ;  /* 0x001000000000780b */ /* 0x000fda0003f04200 */
[----:B------:R-:W-:Y:S05]  /*0b20*/  @P0 BRA P1, `(.L_x_24) ;  /* 0x0000000000180947 */ /* 0x000fea0000800000 */
[----:B------:R-:W-:Y:S01]  /*0b30*/  IMAD.MOV.U32 R12, RZ, RZ, R16 ;  /* 0x000000ffff0c7224 */ /* 0x000fe200078e0010 */
[----:B------:R-:W-:Y:S01]  /*0b40*/  MOV R0, 0xb70 ;  /* 0x00000b7000007802 */ /* 0x000fe20000000f00 */
[----:B------:R-:W-:-:S07]  /*0b50*/  IMAD.MOV.U32 R13, RZ, RZ, R17 ;  /* 0x000000ffff0d7224 */ /* 0x000fce00078e0011 */
[----:B------:R-:W-:Y:S05]  /*0b60*/  CALL.REL.NOINC `($__internal_0_$__cuda_sm20_div_rn_f64_full) ;  /* 0x0000000800ec7944 */ /* 0x000fea0003c00000 */
[----:B------:R-:W-:Y:S02]  /*0b70*/  IMAD.MOV.U32 R2, RZ, RZ, R4 ;  /* 0x000000ffff027224 */ /* 0x000fe400078e0004 */
[----:B------:R-:W-:-:S07]  /*0b80*/  IMAD.MOV.U32 R3, RZ, RZ, R5 ;  /* 0x000000ffff037224 */ /* 0x000fce00078e0005 */
.L_x_24:
[----:B------:R0:W-:Y:S04]  /*0b90*/  STG.E.64 desc[UR6][R20.64], R2 ;  /* 0x0000000214007986 */ /* 0x0001e8000c101b06 */
[----:B------:R-:W2:Y:S01]  /*0ba0*/  LDG.E.64 R4, desc[UR6][R18.64] ;  /* 0x0000000612047981 */ /* 0x000ea2000c1e1b00 */
[----:B------:R-:W-:Y:S01]  /*0bb0*/  MOV R0, 0xbe0 ;  /* 0x00000be000007802 */ /* 0x000fe20000000f00 */
[----:B0-2---:R-:W-:-:S11]  /*0bc0*/  DADD R22, -RZ, |R4| ;  /* 0x00000000ff167229 */ /* 0x005fd60000000504 */
[----:B------:R-:W-:Y:S05]  /*0bd0*/  CALL.REL.NOINC `($_Z16calcCenterOfMassiiPdS_S_S_S_$__internal_accurate_pow) ;  /* 0x0000001000ec7944 */ /* 0x000fea0003c00000 */
[C---:B------:R-:W-:Y:S02]  /*0be0*/  DADD R6, R4.reuse, 2 ;  /* 0x4000000004067429 */ /* 0x040fe40000000000 */
[C---:B------:R-:W-:Y:S02]  /*0bf0*/  DSETP.NEU.AND P1, PT, R4.reuse, RZ, PT ;  /* 0x000000ff0400722a */ /* 0x040fe40003f2d000 */
[----:B------:R-:W-:Y:S02]  /*0c00*/  DADD R22, -RZ, |R2| ;  /* 0x00000000ff167229 */ /* 0x000fe40000000502 */
[----:B------:R-:W-:-:S04]  /*0c10*/  DSETP.NEU.AND P0, PT, R4, 1, PT ;  /* 0x3ff000000400742a */ /* 0x000fc80003f0d000 */
[----:B------:R-:W-:Y:S01]  /*0c20*/  LOP3.LUT R6, R7, 0x7ff00000, RZ, 0xc0, !PT ;  /* 0x7ff0000007067812 */ /* 0x000fe200078ec0ff */
[----:B------:R-:W-:-:S03]  /*0c30*/  IMAD.MOV.U32 R7, RZ, RZ, R9 ;  /* 0x000000ffff077224 */ /* 0x000fc600078e0009 */
[----:B------:R-:W-:Y:S01]  /*0c40*/  ISETP.NE.AND P2, PT, R6, 0x7ff00000, PT ;  /* 0x7ff000000600780c */ /* 0x000fe20003f45270 */
[----:B------:R-:W-:Y:S01]  /*0c50*/  IMAD.MOV.U32 R6, RZ, RZ, R8 ;  /* 0x000000ffff067224 */ /* 0x000fe200078e0008 */
[----:B------:R-:W-:-:S11]  /*0c60*/  @!P1 CS2R R6, SRZ ;  /* 0x0000000000069805 */ /* 0x000fd6000001ff00 */
[----:B------:R-:W-:Y:S05]  /*0c70*/  @P2 BRA `(.L_x_25) ;  /* 0x0000000000182947 */ /* 0x000fea0003800000 */
[----:B------:R-:W-:-:S14]  /*0c80*/  DSETP.NAN.AND P1, PT, R4, R4, PT ;  /* 0x000000040400722a */ /* 0x000fdc0003f28000 */
[----:B------:R-:W-:Y:S01]  /*0c90*/  @P1 DADD R6, R4, 2 ;  /* 0x4000000004061429 */ /* 0x000fe20000000000 */
[----:B------:R-:W-:Y:S10]  /*0ca0*/  @P1 BRA `(.L_x_25) ;  /* 0x00000000000c1947 */ /* 0x000ff40003800000 */
[----:B------:R-:W-:-:S14]  /*0cb0*/  DSETP.NEU.AND P1, PT, |R4|, +INF , PT ;  /* 0x7ff000000400742a */ /* 0x000fdc0003f2d200 */
[----:B------:R-:W-:Y:S02]  /*0cc0*/  @!P1 IMAD.MOV.U32 R6, RZ, RZ, 0x0 ;  /* 0x00000000ff069424 */ /* 0x000fe400078e00ff */
[----:B------:R-:W-:-:S07]  /*0cd0*/  @!P1 IMAD.MOV.U32 R7, RZ, RZ, 0x7ff00000 ;  /* 0x7ff00000ff079424 */ /* 0x000fce00078e00ff */
.L_x_25:
[----:B------:R-:W-:Y:S02]  /*0ce0*/  FSEL R4, R6, RZ, P0 ;  /* 0x000000ff06047208 */ /* 0x000fe40000000000 */
[----:B------:R-:W-:Y:S02]  /*0cf0*/  FSEL R5, R7, 1.875, P0 ;  /* 0x3ff0000007057808 */ /* 0x000fe40000000000 */
[----:B------:R-:W-:-:S07]  /*0d00*/  MOV R0, 0xd20 ;  /* 0x00000d2000007802 */ /* 0x000fce0000000f00 */
[----:B------:R-:W-:Y:S05]  /*0d10*/  CALL.REL.NOINC `($_Z16calcCenterOfMassiiPdS_S_S_S_$__internal_accurate_pow) ;  /* 0x00000010009c7944 */ /* 0x000fea0003c00000 */
[C---:B------:R-:W-:Y:S02]  /*0d20*/  DADD R6, R2.reuse, 2 ;  /* 0x4000000002067429 */ /* 0x040fe40000000000 */
[C---:B------:R-:W-:Y:S02]  /*0d30*/  DSETP.NEU.AND P1, PT, R2.reuse, RZ, PT ;  /* 0x000000ff0200722a */ /* 0x040fe40003f2d000 */
[----:B------:R-:W-:-:S06]  /*0d40*/  DSETP.NEU.AND P0, PT, R2, 1, PT ;  /* 0x3ff000000200742a */ /* 0x000fcc0003f0d000 */
        /* <DEDUP_REMOVED lines=12> */
.L_x_26:
[----:B------:R-:W-:Y:S01]  /*0e10*/  FSEL R2, R6, RZ, P0 ;  /* 0x000000ff06027208 */ /* 0x000fe20000000000 */
[----:B------:R-:W-:Y:S01]  /*0e20*/  IMAD.MOV.U32 R8, RZ, RZ, 0x0 ;  /* 0x00000000ff087424 */ /* 0x000fe200078e00ff */
[----:B------:R-:W-:Y:S01]  /*0e30*/  FSEL R3, R7, 1.875, P0 ;  /* 0x3ff0000007037808 */ /* 0x000fe20000000000 */
[----:B------:R-:W-:-:S05]  /*0e40*/  IMAD.MOV.U32 R9, RZ, RZ, 0x3fd80000 ;  /* 0x3fd80000ff097424 */ /* 0x000fca00078e00ff */
[----:B------:R-:W-:-:S06]  /*0e50*/  DADD R4, R4, R2 ;  /* 0x0000000004047229 */ /* 0x000fcc0000000002 */
[----:B------:R-:W0:Y:S04]  /*0e60*/  MUFU.RSQ64H R3, R5 ;  /* 0x0000000500037308 */ /* 0x000e280000001c00 */
[----:B------:R-:W-:-:S05]  /*0e70*/  VIADD R2, R5, 0xfcb00000 ;  /* 0xfcb0000005027836 */ /* 0x000fca0000000000 */
[----:B------:R-:W-:Y:S01]  /*0e80*/  ISETP.GE.U32.AND P0, PT, R2, 0x7ca00000, PT ;  /* 0x7ca000000200780c */ /* 0x000fe20003f06070 */
[----:B0-----:R-:W-:-:S08]  /*0e90*/  DMUL R6, R2, R2 ;  /* 0x0000000202067228 */ /* 0x001fd00000000000 */
[----:B------:R-:W-:-:S08]  /*0ea0*/  DFMA R6, R4, -R6, 1 ;  /* 0x3ff000000406742b */ /* 0x000fd00000000806 */
[----:B------:R-:W-:Y:S02]  /*0eb0*/  DFMA R8, R6, R8, 0.5 ;  /* 0x3fe000000608742b */ /* 0x000fe40000000008 */
[----:B------:R-:W-:-:S08]  /*0ec0*/  DMUL R6, R2, R6 ;  /* 0x0000000602067228 */ /* 0x000fd00000000000 */
[----:B------:R-:W-:-:S08]  /*0ed0*/  DFMA R10, R8, R6, R2 ;  /* 0x00000006080a722b */ /* 0x000fd00000000002 */
[----:B------:R-:W-:Y:S02]  /*0ee0*/  DMUL R12, R4, R10 ;  /* 0x0000000a040c7228 */ /* 0x000fe40000000000 */
[----:B------:R-:W-:Y:S02]  /*0ef0*/  VIADD R9, R11, 0xfff00000 ;  /* 0xfff000000b097836 */ /* 0x000fe40000000000 */
[----:B------:R-:W-:-:S04]  /*0f00*/  IMAD.MOV.U32 R8, RZ, RZ, R10 ;  /* 0x000000ffff087224 */ /* 0x000fc800078e000a */
[----:B------:R-:W-:-:S08]  /*0f10*/  DFMA R14, R12, -R12, R4 ;  /* 0x8000000c0c0e722b */ /* 0x000fd00000000004 */
[----:B------:R-:W-:Y:S01]  /*0f20*/  DFMA R6, R14, R8, R12 ;  /* 0x000000080e06722b */ /* 0x000fe2000000000c */
[----:B------:R-:W-:Y:S10]  /*0f30*/  @!P0 BRA `(.L_x_27) ;  /* 0x0000000000088947 */ /* 0x000ff40003800000 */
[----:B------:R-:W-:-:S07]  /*0f40*/  MOV R0, 0xf60 ;  /* 0x00000f6000007802 */ /* 0x000fce0000000f00 */
[----:B------:R-:W-:Y:S05]  /*0f50*/  CALL.REL.NOINC `($__internal_1_$__cuda_sm20_dsqrt_rn_f64_mediumpath_v1) ;  /* 0x0000000c00607944 */ /* 0x000fea0003c00000 */
.L_x_27:
[----:B------:R-:W0:Y:S02]  /*0f60*/  LDC.64 R2, c[0x0][0x3a0] ;  /* 0x0000e800ff027b82 */ /* 0x000e240000000a00 */
[----:B0-----:R0:W-:Y:S04]  /*0f70*/  STG.E.64 desc[UR6][R2.64], R6 ;  /* 0x0000000602007986 */ /* 0x0011e8000c101b06 */
[----:B------:R-:W2:Y:S04]  /*0f80*/  LDG.E.64 R20, desc[UR6][R20.64] ;  /* 0x0000000614147981 */ /* 0x000ea8000c1e1b00 */
[----:B------:R-:W3:Y:S01]  /*0f90*/  LDG.E.64 R18, desc[UR6][R18.64] ;  /* 0x0000000612127981 */ /* 0x000ee2000c1e1b00 */
[----:B------:R-:W-:Y:S01]  /*0fa0*/  IMAD.MOV.U32 R4, RZ, RZ, 0x1 ;  /* 0x00000001ff047424 */ /* 0x000fe200078e00ff */
[----:B--2---:R-:W-:-:S02]  /*0fb0*/  DADD R10, -RZ, |R20| ;  /* 0x00000000ff0a7229 */ /* 0x004fc40000000514 */
[--C-:B---3--:R-:W-:Y:S02]  /*0fc0*/  DADD R12, -RZ, |R18|.reuse ;  /* 0x00000000ff0c7229 */ /* 0x108fe40000000512 */
[----:B------:R-:W-:-:S08]  /*0fd0*/  DSETP.GT.AND P1, PT, |R20|, |R18|, PT ;  /* 0x400000121400722a */ /* 0x000fd00003f24200 */
[----:B------:R-:W-:Y:S02]  /*0fe0*/  FSEL R17, R11, R13, P1 ;  /* 0x0000000d0b117208 */ /* 0x000fe40000800000 */
[----:B------:R-:W-:Y:S02]  /*0ff0*/  FSEL R16, R10, R12, P1 ;  /* 0x0000000c0a107208 */ /* 0x000fe40000800000 */
[----:B------:R-:W1:Y:S01]  /*1000*/  MUFU.RCP64H R5, R17 ;  /* 0x0000001100057308 */ /* 0x000e620000001800 */
[----:B------:R-:W-:Y:S02]  /*1010*/  FSEL R10, R12, R10, P1 ;  /* 0x0000000a0c0a7208 */ /* 0x000fe40000800000 */
[----:B------:R-:W-:-:S04]  /*1020*/  FSEL R11, R13, R11, P1 ;  /* 0x0000000b0d0b7208 */ /* 0x000fc80000800000 */
[----:B------:R-:W-:Y:S01]  /*1030*/  FSETP.GEU.AND P2, PT, |R11|, 6.5827683646048100446e-37, PT ;  /* 0x036000000b00780b */ /* 0x000fe20003f4e200 */
[----:B-1----:R-:W-:-:S08]  /*1040*/  DFMA R8, -R16, R4, 1 ;  /* 0x3ff000001008742b */ /* 0x002fd00000000104 */
[----:B------:R-:W-:-:S08]  /*1050*/  DFMA R8, R8, R8, R8 ;  /* 0x000000080808722b */ /* 0x000fd00000000008 */
[----:B------:R-:W-:-:S08]  /*1060*/  DFMA R8, R4, R8, R4 ;  /* 0x000000080408722b */ /* 0x000fd00000000004 */
[----:B0-----:R-:W-:-:S08]  /*1070*/  DFMA R2, -R16, R8, 1 ;  /* 0x3ff000001002742b */ /* 0x001fd00000000108 */
[----:B------:R-:W-:-:S08]  /*1080*/  DFMA R2, R8, R2, R8 ;  /* 0x000000020802722b */ /* 0x000fd00000000008 */
[----:B------:R-:W-:-:S08]  /*1090*/  DMUL R4, R2, R10 ;  /* 0x0000000a02047228 */ /* 0x000fd00000000000 */
[----:B------:R-:W-:-:S08]  /*10a0*/  DFMA R6, -R16, R4, R10 ;  /* 0x000000041006722b */ /* 0x000fd0000000010a */
[----:B------:R-:W-:-:S10]  /*10b0*/  DFMA R2, R2, R6, R4 ;  /* 0x000000060202722b */ /* 0x000fd40000000004 */
        /* <DEDUP_REMOVED lines=9> */
.L_x_28:
[----:B------:R-:W-:Y:S01]  /*1150*/  DMUL R4, R2, R2 ;  /* 0x0000000202047228 */ /* 0x000fe20000000000 */
[----:B------:R-:W-:Y:S01]  /*1160*/  IMAD.MOV.U32 R6, RZ, RZ, -0x2449a4b7 ;  /* 0xdbb65b49ff067424 */ /* 0x000fe200078e00ff */
[----:B------:R-:W-:Y:S01]  /*1170*/  UMOV UR4, 0x2a25ff7e ;  /* 0x2a25ff7e00047882 */ /* 0x000fe20000000000 */
[----:B------:R-:W-:Y:S01]  /*1180*/  IMAD.MOV.U32 R7, RZ, RZ, 0x3f2d3b63 ;  /* 0x3f2d3b63ff077424 */ /* 0x000fe200078e00ff */
[----:B------:R-:W-:-:S05]  /*1190*/  UMOV UR5, 0x3ef53e1d ;  /* 0x3ef53e1d00057882 */ /* 0x000fca0000000000 */
[----:B------:R-:W-:Y:S01]  /*11a0*/  DFMA R6, R4, -UR4, R6 ;  /* 0x8000000404067c2b */ /* 0x000fe20008000006 */
[----:B------:R-:W-:Y:S01]  /*11b0*/  UMOV UR4, 0x8dde082e ;  /* 0x8dde082e00047882 */ /* 0x000fe20000000000 */
[----:B------:R-:W-:-:S06]  /*11c0*/  UMOV UR5, 0x3f531278 ;  /* 0x3f53127800057882 */ /* 0x000fcc0000000000 */
[----:B------:R-:W-:Y:S01]  /*11d0*/  DFMA R6, R4, R6, -UR4 ;  /* 0x8000000404067e2b */ /* 0x000fe20008000006 */
[----:B------:R-:W-:Y:S01]  /*11e0*/  UMOV UR4, 0xc8249315 ;  /* 0xc824931500047882 */ /* 0x000fe20000000000 */
[----:B------:R-:W-:-:S06]  /*11f0*/  UMOV UR5, 0x3f6f9690 ;  /* 0x3f6f969000057882 */ /* 0x000fcc0000000000 */
[----:B------:R-:W-:Y:S01]  /*1200*/  DFMA R6, R4, R6, UR4 ;  /* 0x0000000404067e2b */ /* 0x000fe20008000006 */
        /* <DEDUP_REMOVED lines=44> */
[----:B------:R-:W-:-:S08]  /*14d0*/  DFMA R6, R4, R6, -UR4 ;  /* 0x8000000404067e2b */ /* 0x000fd00008000006 */
[----:B------:R-:W-:-:S08]  /*14e0*/  DMUL R6, R4, R6 ;  /* 0x0000000604067228 */ /* 0x000fd00000000000 */
[----:B------:R-:W-:Y:S01]  /*14f0*/  DFMA R6, R6, R2, R2 ;  /* 0x000000020606722b */ /* 0x000fe20000000002 */
[----:B------:R-:W-:Y:S10]  /*1500*/  @!P1 BRA `(.L_x_29) ;  /* 0x0000000000209947 */ /* 0x000ff40003800000 */
[----:B------:R-:W-:Y:S01]  /*1510*/  DADD R2, -RZ, -R6 ;  /* 0x00000000ff027229 */ /* 0x000fe20000000906 */
[----:B------:R-:W-:Y:S01]  /*1520*/  ISETP.GE.AND P1, PT, R19, RZ, PT ;  /* 0x000000ff1300720c */ /* 0x000fe20003f26270 */
[----:B------:R-:W-:Y:S01]  /*1530*/  UMOV UR4, 0x54442d18 ;  /* 0x54442d1800047882 */ /* 0x000fe20000000000 */
[----:B------:R-:W-:-:S07]  /*1540*/  UMOV UR5, 0x3ff921fb ;  /* 0x3ff921fb00057882 */ /* 0x000fce0000000000 */
[----:B------:R-:W-:Y:S02]  /*1550*/  FSEL R2, R6, R2, !P1 ;  /* 0x0000000206027208 */ /* 0x000fe40004800000 */
[----:B------:R-:W-:-:S06]  /*1560*/  FSEL R3, R7, R3, !P1 ;  /* 0x0000000307037208 */ /* 0x000fcc0004800000 */
[----:B------:R-:W-:Y:S01]  /*1570*/  DADD R2, R2, UR4 ;  /* 0x0000000402027e29 */ /* 0x000fe20008000000 */
[----:B------:R-:W-:Y:S10]  /*1580*/  BRA `(.L_x_30) ;  /* 0x0000000000187947 */ /* 0x000ff40003800000 */
.L_x_29:
[----:B------:R-:W-:Y:S01]  /*1590*/  UMOV UR4, 0x54442d18 ;  /* 0x54442d1800047882 */ /* 0x000fe20000000000 */
[----:B------:R-:W-:Y:S01]  /*15a0*/  UMOV UR5, 0x400921fb ;  /* 0x400921fb00057882 */ /* 0x000fe20000000000 */
[----:B------:R-:W-:Y:S01]  /*15b0*/  ISETP.GE.AND P1, PT, R19, RZ, PT ;  /* 0x000000ff1300720c */ /* 0x000fe20003f26270 */
[----:B------:R-:W-:-:S10]  /*15c0*/  DADD R2, -R6, UR4 ;  /* 0x0000000406027e29 */ /* 0x000fd40008000100 */
[----:B------:R-:W-:Y:S02]  /*15d0*/  FSEL R2, R2, R6, !P1 ;  /* 0x0000000602027208 */ /* 0x000fe40004800000 */
[----:B------:R-:W-:-:S07]  /*15e0*/  FSEL R3, R3, R7, !P1 ;  /* 0x0000000703037208 */ /* 0x000fce0004800000 */
.L_x_30:
[----:B------:R-:W0:Y:S01]  /*15f0*/  LDC.64 R8, c[0x0][0x3a8] ;  /* 0x0000ea00ff087b82 */ /* 0x000e220000000a00 */
[----:B------:R-:W-:Y:S02]  /*1600*/  DSETP.NEU.AND P2, PT, R16, RZ, PT ;  /* 0x000000ff1000722a */ /* 0x000fe40003f4d000 */
[----:B------:R-:W-:-:S08]  /*1610*/  DADD R6, |R20|, |R18| ;  /* 0x0000000014067229 */ /* 0x000fd00000000612 */
[----:B------:R-:W-:-:S04]  /*1620*/  DSETP.NAN.AND P0, PT, R6, R6, PT ;  /* 0x000000060600722a */ /* 0x000fc80003f08000 */
[----:B------:R-:W-:Y:S02]  /*1630*/  @!P2 FSEL R4, RZ, 3.37028055040000000000e+12, P1 ;  /* 0x54442d18ff04a808 */ /* 0x000fe40000800000 */
[----:B------:R-:W-:Y:S01]  /*1640*/  @!P2 FSEL R5, RZ, 2.1426990032196044922, P1 ;  /* 0x400921fbff05a808 */ /* 0x000fe20000800000 */
[----:B------:R-:W-:Y:S07]  /*1650*/  @!P2 BRA `(.L_x_31) ;  /* 0x00000000001ca947 */ /* 0x000fee0003800000 */
[----:B------:R-:W-:Y:S01]  /*1660*/  IMAD.MOV.U32 R5, RZ, RZ, 0x7f3321d2 ;  /* 0x7f3321d2ff057424 */ /* 0x000fe200078e00ff */
[----:B------:R-:W-:Y:S01]  /*1670*/  DSETP.NEU.AND P2, PT, |R18|, |R20|, PT ;  /* 0x400000141200722a */ /* 0x000fe20003f4d200 */
[----:B------:R-:W-:-:S03]  /*1680*/  IMAD.MOV.U32 R11, RZ, RZ, 0x4002d97c ;  /* 0x4002d97cff0b7424 */ /* 0x000fc600078e00ff */
[----:B------:R-:W-:Y:S02]  /*1690*/  FSEL R5, R5, 3.37028055040000000000e+12, !P1 ;  /* 0x54442d1805057808 */ /* 0x000fe40004800000 */
[----:B------:R-:W-:Y:S02]  /*16a0*/  FSEL R11, R11, 1.8213495016098022461, !P1 ;  /* 0x3fe921fb0b0b7808 */ /* 0x000fe40004800000 */
[----:B------:R-:W-:Y:S02]  /*16b0*/  FSEL R4, R5, R2, !P2 ;  /* 0x0000000205047208 */ /* 0x000fe40005000000 */
[----:B------:R-:W-:-:S07]  /*16c0*/  FSEL R5, R11, R3, !P2 ;  /* 0x000000030b057208 */ /* 0x000fce0005000000 */
.L_x_31:
[----:B------:R-:W-:Y:S02]  /*16d0*/  LOP3.LUT R21, R5, 0x80000000, R21, 0xb8, !PT ;  /* 0x8000000005157812 */ /* 0x000fe400078eb815 */
[----:B------:R-:W-:Y:S02]  /*16e0*/  FSEL R4, R6, R4, P0 ;  /* 0x0000000406047208 */ /* 0x000fe40000000000 */
[----:B------:R-:W-:-:S05]  /*16f0*/  FSEL R5, R7, R21, P0 ;  /* 0x0000001507057208 */ /* 0x000fca0000000000 */
[----:B0-----:R-:W-:Y:S01]  /*1700*/  STG.E.64 desc[UR6][R8.64], R4 ;  /* 0x0000000408007986 */ /* 0x001fe2000c101b06 */
[----:B------:R-:W-:Y:S05]  /*1710*/  EXIT ;  /* 0x000000000000794d */ /* 0x000fea0003800000 */
        .weak           $__internal_0_$__cuda_sm20_div_rn_f64_full
        .type           $__internal_0_$__cuda_sm20_div_rn_f64_full,@function
        .size           $__internal_0_$__cuda_sm20_div_rn_f64_full,($__internal_1_$__cuda_sm20_dsqrt_rn_f64_mediumpath_v1 - $__internal_0_$__cuda_sm20_div_rn_f64_full)
$__internal_0_$__cuda_sm20_div_rn_f64_full:
[C---:B------:R-:W-:Y:S01]  /*1720*/  FSETP.GEU.AND P0, PT, |R13|.reuse, 1.469367938527859385e-39, PT ;  /* 0x001000000d00780b */ /* 0x040fe20003f0e200 */
[----:B------:R-:W-:Y:S01]  /*1730*/  IMAD.MOV.U32 R22, RZ, RZ, 0x1 ;  /* 0x00000001ff167424 */ /* 0x000fe200078e00ff */
[C---:B------:R-:W-:Y:S01]  /*1740*/  LOP3.LUT R14, R13.reuse, 0x800fffff, RZ, 0xc0, !PT ;  /* 0x800fffff0d0e7812 */ /* 0x040fe200078ec0ff */
[----:B------:R-:W-:Y:S01]  /*1750*/  IMAD.MOV.U32 R8, RZ, RZ, R10 ;  /* 0x000000ffff087224 */ /* 0x000fe200078e000a */
[----:B------:R-:W-:Y:S02]  /*1760*/  LOP3.LUT R5, R13, 0x7ff00000, RZ, 0xc0, !PT ;  /* 0x7ff000000d057812 */ /* 0x000fe400078ec0ff */
[----:B------:R-:W-:Y:S01]  /*1770*/  LOP3.LUT R15, R14, 0x3ff00000, RZ, 0xfc, !PT ;  /* 0x3ff000000e0f7812 */ /* 0x000fe200078efcff */
[----:B------:R-:W-:-:S06]  /*1780*/  IMAD.MOV.U32 R14, RZ, RZ, R12 ;  /* 0x000000ffff0e7224 */ /* 0x000fcc00078e000c */
[----:B------:R-:W-:-:S06]  /*1790*/  @!P0 DMUL R14, R12, 8.98846567431157953865e+307 ;  /* 0x7fe000000c0e8828 */ /* 0x000fcc0000000000 */
[----:B------:R-:W0:Y:S02]  /*17a0*/  MUFU.RCP64H R23, R15 ;  /* 0x0000000f00177308 */ /* 0x000e240000001800 */
[----:B0-----:R-:W-:-:S08]  /*17b0*/  DFMA R2, R22, -R14, 1 ;  /* 0x3ff000001602742b */ /* 0x001fd0000000080e */
[----:B------:R-:W-:-:S08]  /*17c0*/  DFMA R2, R2, R2, R2 ;  /* 0x000000020202722b */ /* 0x000fd00000000002 */
[----:B------:R-:W-:Y:S01]  /*17d0*/  DFMA R22, R22, R2, R22 ;  /* 0x000000021616722b */ /* 0x000fe20000000016 */
[----:B------:R-:W-:Y:S01]  /*17e0*/  LOP3.LUT R2, R11, 0x7ff00000, RZ, 0xc0, !PT ;  /* 0x7ff000000b027812 */ /* 0x000fe200078ec0ff */
[----:B------:R-:W-:-:S03]  /*17f0*/  IMAD.MOV.U32 R3, RZ, RZ, 0x1ca00000 ;  /* 0x1ca00000ff037424 */ /* 0x000fc600078e00ff */
[----:B------:R-:W-:Y:S01]  /*1800*/  ISETP.GE.U32.AND P2, PT, R2, R5, PT ;  /* 0x000000050200720c */ /* 0x000fe20003f46070 */
[----:B------:R-:W-:Y:S02]  /*1810*/  IMAD.MOV.U32 R4, RZ, RZ, R2 ;  /* 0x000000ffff047224 */ /* 0x000fe400078e0002 */
[----:B------:R-:W-:Y:S01]  /*1820*/  DFMA R6, R22, -R14, 1 ;  /* 0x3ff000001606742b */ /* 0x000fe2000000080e */
[----:B------:R-:W-:Y:S02]  /*1830*/  SEL R9, R3, 0x63400000, !P2 ;  /* 0x6340000003097807 */ /* 0x000fe40005000000 */
[----:B------:R-:W-:Y:S02]  /*1840*/  FSETP.GEU.AND P2, PT, |R11|, 1.469367938527859385e-39, PT ;  /* 0x001000000b00780b */ /* 0x000fe40003f4e200 */
[----:B------:R-:W-:-:S03]  /*1850*/  LOP3.LUT R9, R9, 0x800fffff, R11, 0xf8, !PT ;  /* 0x800fffff09097812 */ /* 0x000fc600078ef80b */
[----:B------:R-:W-:-:S08]  /*1860*/  DFMA R6, R22, R6, R22 ;  /* 0x000000061606722b */ /* 0x000fd00000000016 */
[----:B------:R-:W-:Y:S05]  /*1870*/  @P2 BRA `(.L_x_32) ;  /* 0x0000000000202947 */ /* 0x000fea0003800000 */
[----:B------:R-:W-:Y:S01]  /*1880*/  LOP3.LUT R23, R13, 0x7ff00000, RZ, 0xc0, !PT ;  /* 0x7ff000000d177812 */ /* 0x000fe200078ec0ff */
[----:B------:R-:W-:-:S03]  /*1890*/  IMAD.MOV.U32 R22, RZ, RZ, RZ ;  /* 0x000000ffff167224 */ /* 0x000fc600078e00ff */
[----:B------:R-:W-:-:S04]  /*18a0*/  ISETP.GE.U32.AND P2, PT, R2, R23, PT ;  /* 0x000000170200720c */ /* 0x000fc80003f46070 */
[----:B------:R-:W-:-:S04]  /*18b0*/  SEL R23, R3, 0x63400000, !P2 ;  /* 0x6340000003177807 */ /* 0x000fc80005000000 */
[----:B------:R-:W-:-:S04]  /*18c0*/  LOP3.LUT R23, R23, 0x80000000, R11, 0xf8, !PT ;  /* 0x8000000017177812 */ /* 0x000fc800078ef80b */
[----:B------:R-:W-:-:S06]  /*18d0*/  LOP3.LUT R23, R23, 0x100000, RZ, 0xfc, !PT ;  /* 0x0010000017177812 */ /* 0x000fcc00078efcff */
[----:B------:R-:W-:-:S10]  /*18e0*/  DFMA R8, R8, 2, -R22 ;  /* 0x400000000808782b */ /* 0x000fd40000000816 */
[----:B------:R-:W-:-:S07]  /*18f0*/  LOP3.LUT R4, R9, 0x7ff00000, RZ, 0xc0, !PT ;  /* 0x7ff0000009047812 */ /* 0x000fce00078ec0ff */
.L_x_32:
[----:B------:R-:W-:Y:S01]  /*1900*/  VIADD R26, R4, 0xffffffff ;  /* 0xffffffff041a7836 */ /* 0x000fe20000000000 */
[----:B------:R-:W-:Y:S01]  /*1910*/  @!P0 LOP3.LUT R5, R15, 0x7ff00000, RZ, 0xc0, !PT ;  /* 0x7ff000000f058812 */ /* 0x000fe200078ec0ff */
[----:B------:R-:W-:-:S03]  /*1920*/  DMUL R22, R6, R8 ;  /* 0x0000000806167228 */ /* 0x000fc60000000000 */
[----:B------:R-:W-:Y:S01]  /*1930*/  ISETP.GT.U32.AND P0, PT, R26, 0x7feffffe, PT ;  /* 0x7feffffe1a00780c */ /* 0x000fe20003f04070 */
[----:B------:R-:W-:-:S04]  /*1940*/  VIADD R26, R5, 0xffffffff ;  /* 0xffffffff051a7836 */ /* 0x000fc80000000000 */
[----:B------:R-:W-:Y:S01]  /*1950*/  DFMA R24, R22, -R14, R8 ;  /* 0x8000000e1618722b */ /* 0x000fe20000000008 */
[----:B------:R-:W-:-:S07]  /*1960*/  ISETP.GT.U32.OR P0, PT, R26, 0x7feffffe, P0 ;  /* 0x7feffffe1a00780c */ /* 0x000fce0000704470 */
[----:B------:R-:W-:-:S06]  /*1970*/  DFMA R24, R6, R24, R22 ;  /* 0x000000180618722b */ /* 0x000fcc0000000016 */
[----:B------:R-:W-:Y:S05]  /*1980*/  @P0 BRA `(.L_x_33) ;  /* 0x00000000006c0947 */ /* 0x000fea0003800000 */
[----:B------:R-:W-:-:S04]  /*1990*/  LOP3.LUT R5, R13, 0x7ff00000, RZ, 0xc0, !PT ;  /* 0x7ff000000d057812 */ /* 0x000fc800078ec0ff */
[CC--:B------:R-:W-:Y:S02]  /*19a0*/  VIADDMNMX R4, R2.reuse, -R5.reuse, 0xb9600000, !PT ;  /* 0xb960000002047446 */ /* 0x0c0fe40007800905 */
[----:B------:R-:W-:Y:S02]  /*19b0*/  ISETP.GE.U32.AND P0, PT, R2, R5, PT ;  /* 0x000000050200720c */ /* 0x000fe40003f06070 */
[----:B------:R-:W-:Y:S02]  /*19c0*/  VIMNMX R4, PT, PT, R4, 0x46a00000, PT ;  /* 0x46a0000004047848 */ /* 0x000fe40003fe0100 */
[----:B------:R-:W-:-:S05]  /*19d0*/  SEL R3, R3, 0x63400000, !P0 ;  /* 0x6340000003037807 */ /* 0x000fca0004000000 */
[----:B------:R-:W-:Y:S02]  /*19e0*/  IMAD.IADD R6, R4, 0x1, -R3 ;  /* 0x0000000104067824 */ /* 0x000fe400078e0a03 */
[----:B------:R-:W-:Y:S02]  /*19f0*/  IMAD.MOV.U32 R4, RZ, RZ, RZ ;  /* 0x000000ffff047224 */ /* 0x000fe400078e00ff */
[----:B------:R-:W-:-:S06]  /*1a00*/  VIADD R5, R6, 0x7fe00000 ;  /* 0x7fe0000006057836 */ /* 0x000fcc0000000000 */
[----:B------:R-:W-:-:S10]  /*1a10*/  DMUL R2, R24, R4 ;  /* 0x0000000418027228 */ /* 0x000fd40000000000 */
[----:B------:R-:W-:-:S13]  /*1a20*/  FSETP.GTU.AND P0, PT, |R3|, 1.469367938527859385e-39, PT ;  /* 0x001000000300780b */ /* 0x000fda0003f0c200 */
[----:B------:R-:W-:Y:S05]  /*1a30*/  @P0 BRA `(.L_x_34) ;  /* 0x0000000000940947 */ /* 0x000fea0003800000 */
[----:B------:R-:W-:-:S06]  /*1a40*/  DFMA R8, R24, -R14, R8 ;  /* 0x8000000e1808722b */ /* 0x000fcc0000000008 */
[----:B------:R-:W-:-:S04]  /*1a50*/  IMAD.MOV.U32 R8, RZ, RZ, RZ ;  /* 0x000000ffff087224 */ /* 0x000fc800078e00ff */
[C---:B------:R-:W-:Y:S02]  /*1a60*/  FSETP.NEU.AND P0, PT, R9.reuse, RZ, PT ;  /* 0x000000ff0900720b */ /* 0x040fe40003f0d000 */
[----:B------:R-:W-:-:S04]  /*1a70*/  LOP3.LUT R13, R9, 0x80000000, R13, 0x48, !PT ;  /* 0x80000000090d7812 */ /* 0x000fc800078e480d */
[----:B------:R-:W-:-:S07]  /*1a80*/  LOP3.LUT R9, R13, R5, RZ, 0xfc, !PT ;  /* 0x000000050d097212 */ /* 0x000fce00078efcff */
[----:B------:R-:W-:Y:S05]  /*1a90*/  @!P0 BRA `(.L_x_34) ;  /* 0x00000000007c8947 */ /* 0x000fea0003800000 */
[----:B------:R-:W-:Y:S01]  /*1aa0*/  IMAD.MOV R5, RZ, RZ, -R6 ;  /* 0x000000ffff057224 */ /* 0x000fe200078e0a06 */
[----:B------:R-:W-:Y:S01]  /*1ab0*/  DMUL.RP R8, R24, R8 ;  /* 0x0000000818087228 */ /* 0x000fe20000008000 */
[----:B------:R-:W-:-:S06]  /*1ac0*/  IMAD.MOV.U32 R4, RZ, RZ, RZ ;  /* 0x000000ffff047224 */ /* 0x000fcc00078e00ff */
[----:B------:R-:W-:-:S03]  /*1ad0*/  DFMA R4, R2, -R4, R24 ;  /* 0x800000040204722b */ /* 0x000fc60000000018 */
[----:B------:R-:W-:-:S03]  /*1ae0*/  LOP3.LUT R13, R9, R13, RZ, 0x3c, !PT ;  /* 0x0000000d090d7212 */ /* 0x000fc600078e3cff */
[----:B------:R-:W-:-:S04]  /*1af0*/  IADD3 R4, PT, PT, -R6, -0x43300000, RZ ;  /* 0xbcd0000006047810 */ /* 0x000fc80007ffe1ff */
[----:B------:R-:W-:-:S04]  /*1b00*/  FSETP.NEU.AND P0, PT, |R5|, R4, PT ;  /* 0x000000040500720b */ /* 0x000fc80003f0d200 */
[----:B------:R-:W-:Y:S02]  /*1b10*/  FSEL R2, R8, R2, !P0 ;  /* 0x0000000208027208 */ /* 0x000fe40004000000 */
[----:B------:R-:W-:Y:S01]  /*1b20*/  FSEL R3, R13, R3, !P0 ;  /* 0x000000030d037208 */ /* 0x000fe20004000000 */
[----:B------:R-:W-:Y:S06]  /*1b30*/  BRA `(.L_x_34) ;  /* 0x0000000000547947 */ /* 0x000fec0003800000 */
.L_x_33:
[----:B------:R-:W-:-:S14]  /*1b40*/  DSETP.NAN.AND P0, PT, R10, R10, PT ;  /* 0x0000000a0a00722a */ /* 0x000fdc0003f08000 */
[----:B------:R-:W-:Y:S05]  /*1b50*/  @P0 BRA `(.L_x_35) ;  /* 0x0000000000440947 */ /* 0x000fea0003800000 */
[----:B------:R-:W-:-:S14]  /*1b60*/  DSETP.NAN.AND P0, PT, R12, R12, PT ;  /* 0x0000000c0c00722a */ /* 0x000fdc0003f08000 */
[----:B------:R-:W-:Y:S05]  /*1b70*/  @P0 BRA `(.L_x_36) ;  /* 0x0000000000300947 */ /* 0x000fea0003800000 */
[----:B------:R-:W-:Y:S01]  /*1b80*/  ISETP.NE.AND P0, PT, R4, R5, PT ;  /* 0x000000050400720c */ /* 0x000fe20003f05270 */
[----:B------:R-:W-:Y:S02]  /*1b90*/  IMAD.MOV.U32 R2, RZ, RZ, 0x0 ;  /* 0x00000000ff027424 */ /* 0x000fe400078e00ff */
[----:B------:R-:W-:-:S10]  /*1ba0*/  IMAD.MOV.U32 R3, RZ, RZ, -0x80000 ;  /* 0xfff80000ff037424 */ /* 0x000fd400078e00ff */
[----:B------:R-:W-:Y:S05]  /*1bb0*/  @!P0 BRA `(.L_x_34) ;  /* 0x0000000000348947 */ /* 0x000fea0003800000 */
[----:B------:R-:W-:Y:S02]  /*1bc0*/  ISETP.NE.AND P0, PT, R4, 0x7ff00000, PT ;  /* 0x7ff000000400780c */ /* 0x000fe40003f05270 */
[----:B------:R-:W-:Y:S02]  /*1bd0*/  LOP3.LUT R3, R11, 0x80000000, R13, 0x48, !PT ;  /* 0x800000000b037812 */ /* 0x000fe400078e480d */
[----:B------:R-:W-:-:S13]  /*1be0*/  ISETP.EQ.OR P0, PT, R5, RZ, !P0 ;  /* 0x000000ff0500720c */ /* 0x000fda0004702670 */
[----:B------:R-:W-:Y:S01]  /*1bf0*/  @P0 LOP3.LUT R4, R3, 0x7ff00000, RZ, 0xfc, !PT ;  /* 0x7ff0000003040812 */ /* 0x000fe200078efcff */
[----:B------:R-:W-:Y:S02]  /*1c00*/  @!P0 IMAD.MOV.U32 R2, RZ, RZ, RZ ;  /* 0x000000ffff028224 */ /* 0x000fe400078e00ff */
[----:B------:R-:W-:Y:S02]  /*1c10*/  @P0 IMAD.MOV.U32 R2, RZ, RZ, RZ ;  /* 0x000000ffff020224 */ /* 0x000fe400078e00ff */
[----:B------:R-:W-:Y:S01]  /*1c20*/  @P0 IMAD.MOV.U32 R3, RZ, RZ, R4 ;  /* 0x000000ffff030224 */ /* 0x000fe200078e0004 */
[----:B------:R-:W-:Y:S06]  /*1c30*/  BRA `(.L_x_34) ;  /* 0x0000000000147947 */ /* 0x000fec0003800000 */
.L_x_36:
[----:B------:R-:W-:Y:S01]  /*1c40*/  LOP3.LUT R3, R13, 0x80000, RZ, 0xfc, !PT ;  /* 0x000800000d037812 */ /* 0x000fe200078efcff */
[----:B------:R-:W-:Y:S01]  /*1c50*/  IMAD.MOV.U32 R2, RZ, RZ, R12 ;  /* 0x000000ffff027224 */ /* 0x000fe200078e000c */
[----:B------:R-:W-:Y:S06]  /*1c60*/  BRA `(.L_x_34) ;  /* 0x0000000000087947 */ /* 0x000fec0003800000 */
.L_x_35:
[----:B------:R-:W-:Y:S01]  /*1c70*/  LOP3.LUT R3, R11, 0x80000, RZ, 0xfc, !PT ;  /* 0x000800000b037812 */ /* 0x000fe200078efcff */
[----:B------:R-:W-:-:S07]  /*1c80*/  IMAD.MOV.U32 R2, RZ, RZ, R10 ;  /* 0x000000ffff027224 */ /* 0x000fce00078e000a */
.L_x_34:
[----:B------:R-:W-:Y:S02]  /*1c90*/  IMAD.MOV.U32 R4, RZ, RZ, R2 ;  /* 0x000000ffff047224 */ /* 0x000fe400078e0002 */
[----:B------:R-:W-:Y:S02]  /*1ca0*/  IMAD.MOV.U32 R5, RZ, RZ, R3 ;  /* 0x000000ffff057224 */ /* 0x000fe400078e0003 */
[----:B------:R-:W-:Y:S02]  /*1cb0*/  IMAD.MOV.U32 R2, RZ, RZ, R0 ;  /* 0x000000ffff027224 */ /* 0x000fe400078e0000 */
[----:B------:R-:W-:-:S04]  /*1cc0*/  IMAD.MOV.U32 R3, RZ, RZ, 0x0 ;  /* 0x00000000ff037424 */ /* 0x000fc800078e00ff */
[----:B------:R-:W-:Y:S05]  /*1cd0*/  RET.REL.NODEC R2 `(_Z16calcCenterOfMassiiPdS_S_S_S_) ;  /* 0xffffffe002c87950 */ /* 0x000fea0003c3ffff */
        .weak           $__internal_1_$__cuda_sm20_dsqrt_rn_f64_mediumpath_v1
        .type           $__internal_1_$__cuda_sm20_dsqrt_rn_f64_mediumpath_v1,@function
        .size           $__internal_1_$__cuda_sm20_dsqrt_rn_f64_mediumpath_v1,($_Z16calcCenterOfMassiiPdS_S_S_S_$__internal_accurate_pow - $__internal_1_$__cuda_sm20_dsqrt_rn_f64_mediumpath_v1)
$__internal_1_$__cuda_sm20_dsqrt_rn_f64_mediumpath_v1:
[----:B------:R-:W-:Y:S01]  /*1ce0*/  ISETP.GE.U32.AND P0, PT, R2, -0x3400000, PT ;  /* 0xfcc000000200780c */ /* 0x000fe20003f06070 */
[----:B------:R-:W-:Y:S02]  /*1cf0*/  IMAD.MOV.U32 R8, RZ, RZ, R10 ;  /* 0x000000ffff087224 */ /* 0x000fe400078e000a */
[----:B------:R-:W-:Y:S02]  /*1d00*/  IMAD.MOV.U32 R2, RZ, RZ, R14 ;  /* 0x000000ffff027224 */ /* 0x000fe400078e000e */
[----:B------:R-:W-:-:S08]  /*1d10*/  IMAD.MOV.U32 R3, RZ, RZ, R15 ;  /* 0x000000ffff037224 */ /* 0x000fd000078e000f */
[----:B------:R-:W-:Y:S05]  /*1d20*/  @!P0 BRA `(.L_x_37) ;  /* 0x0000000000208947 */ /* 0x000fea0003800000 */
[----:B------:R-:W-:-:S10]  /*1d30*/  DFMA.RM R2, R2, R8, R12 ;  /* 0x000000080202722b */ /* 0x000fd4000000400c */
[----:B------:R-:W-:-:S05]  /*1d40*/  IADD3 R6, P0, PT, R2, 0x1, RZ ;  /* 0x0000000102067810 */ /* 0x000fca0007f1e0ff */
[----:B------:R-:W-:-:S06]  /*1d50*/  IMAD.X R7, RZ, RZ, R3, P0 ;  /* 0x000000ffff077224 */ /* 0x000fcc00000e0603 */
[----:B------:R-:W-:-:S08]  /*1d60*/  DFMA.RP R4, -R2, R6, R4 ;  /* 0x000000060204722b */ /* 0x000fd00000008104 */
[----:B------:R-:W-:-:S06]  /*1d70*/  DSETP.GT.AND P0, PT, R4, RZ, PT ;  /* 0x000000ff0400722a */ /* 0x000fcc0003f04000 */
[----:B------:R-:W-:Y:S02]  /*1d80*/  FSEL R2, R6, R2, P0 ;  /* 0x0000000206027208 */ /* 0x000fe40000000000 */
[----:B------:R-:W-:Y:S01]  /*1d90*/  FSEL R3, R7, R3, P0 ;  /* 0x0000000307037208 */ /* 0x000fe20000000000 */
[----:B------:R-:W-:Y:S06]  /*1da0*/  BRA `(.L_x_38) ;  /* 0x0000000000647947 */ /* 0x000fec0003800000 */
.L_x_37:
[----:B------:R-:W-:-:S14]  /*1db0*/  DSETP.NE.AND P0, PT, R4, RZ, PT ;  /* 0x000000ff0400722a */ /* 0x000fdc0003f05000 */
[----:B------:R-:W-:Y:S05]  /*1dc0*/  @!P0 BRA `(.L_x_39) ;  /* 0x0000000000588947 */ /* 0x000fea0003800000 */
[----:B------:R-:W-:-:S13]  /*1dd0*/  ISETP.GE.AND P0, PT, R5, RZ, PT ;  /* 0x000000ff0500720c */ /* 0x000fda0003f06270 */
[----:B------:R-:W-:Y:S02]  /*1de0*/  @!P0 IMAD.MOV.U32 R2, RZ, RZ, 0x0 ;  /* 0x00000000ff028424 */ /* 0x000fe400078e00ff */
[----:B------:R-:W-:Y:S01]  /*1df0*/  @!P0 IMAD.MOV.U32 R3, RZ, RZ, -0x80000 ;  /* 0xfff80000ff038424 */ /* 0x000fe200078e00ff */
[----:B------:R-:W-:Y:S06]  /*1e00*/  @!P0 BRA `(.L_x_38) ;  /* 0x00000000004c8947 */ /* 0x000fec0003800000 */
[----:B------:R-:W-:-:S13]  /*1e10*/  ISETP.GT.AND P0, PT, R5, 0x7fefffff, PT ;  /* 0x7fefffff0500780c */ /* 0x000fda0003f04270 */
[----:B------:R-:W-:Y:S05]  /*1e20*/  @P0 BRA `(.L_x_39) ;  /* 0x0000000000400947 */ /* 0x000fea0003800000 */
[----:B------:R-:W-:Y:S01]  /*1e30*/  DMUL R2, R4, 8.11296384146066816958e+31 ;  /* 0x4690000004027828 */ /* 0x000fe20000000000 */
[----:B------:R-:W-:Y:S02]  /*1e40*/  IMAD.MOV.U32 R8, RZ, RZ, 0x0 ;  /* 0x00000000ff087424 */ /* 0x000fe400078e00ff */
[----:B------:R-:W-:Y:S02]  /*1e50*/  IMAD.MOV.U32 R4, RZ, RZ, RZ ;  /* 0x000000ffff047224 */ /* 0x000fe400078e00ff */
[----:B------:R-:W-:Y:S01]  /*1e60*/  IMAD.MOV.U32 R9, RZ, RZ, 0x3fd80000 ;  /* 0x3fd80000ff097424 */ /* 0x000fe200078e00ff */
[----:B------:R-:W0:Y:S03]  /*1e70*/  MUFU.RSQ64H R5, R3 ;  /* 0x0000000300057308 */ /* 0x000e260000001c00 */
[----:B0-----:R-:W-:-:S08]  /*1e80*/  DMUL R6, R4, R4 ;  /* 0x0000000404067228 */ /* 0x001fd00000000000 */
[----:B------:R-:W-:-:S08]  /*1e90*/  DFMA R6, R2, -R6, 1 ;  /* 0x3ff000000206742b */ /* 0x000fd00000000806 */
[----:B------:R-:W-:Y:S02]  /*1ea0*/  DFMA R8, R6, R8, 0.5 ;  /* 0x3fe000000608742b */ /* 0x000fe40000000008 */
[----:B------:R-:W-:-:S08]  /*1eb0*/  DMUL R6, R4, R6 ;  /* 0x0000000604067228 */ /* 0x000fd00000000000 */
[----:B------:R-:W-:-:S08]  /*1ec0*/  DFMA R6, R8, R6, R4 ;  /* 0x000000060806722b */ /* 0x000fd00000000004 */
[----:B------:R-:W-:Y:S02]  /*1ed0*/  DMUL R4, R2, R6 ;  /* 0x0000000602047228 */ /* 0x000fe40000000000 */
[----:B------:R-:W-:-:S06]  /*1ee0*/  VIADD R7, R7, 0xfff00000 ;  /* 0xfff0000007077836 */ /* 0x000fcc0000000000 */
[----:B------:R-:W-:-:S08]  /*1ef0*/  DFMA R8, R4, -R4, R2 ;  /* 0x800000040408722b */ /* 0x000fd00000000002 */
[----:B------:R-:W-:-:S10]  /*1f00*/  DFMA R2, R6, R8, R4 ;  /* 0x000000080602722b */ /* 0x000fd40000000004 */
[----:B------:R-:W-:Y:S01]  /*1f10*/  VIADD R3, R3, 0xfcb00000 ;  /* 0xfcb0000003037836 */ /* 0x000fe20000000000 */
[----:B------:R-:W-:Y:S06]  /*1f20*/  BRA `(.L_x_38) ;  /* 0x0000000000047947 */ /* 0x000fec0003800000 */
.L_x_39:
[----:B------:R-:W-:-:S11]  /*1f30*/  DADD R2, R4, R4 ;  /* 0x0000000004027229 */ /* 0x000fd60000000004 */
.L_x_38:
[----:B------:R-:W-:Y:S02]  /*1f40*/  IMAD.MOV.U32 R6, RZ, RZ, R2 ;  /* 0x000000ffff067224 */ /* 0x000fe400078e0002 */
[----:B------:R-:W-:Y:S02]  /*1f50*/  IMAD.MOV.U32 R7, RZ, RZ, R3 ;  /* 0x000000ffff077224 */ /* 0x000fe400078e0003 */
[----:B------:R-:W-:Y:S02]  /*1f60*/  IMAD.MOV.U32 R2, RZ, RZ, R0 ;  /* 0x000000ffff027224 */ /* 0x000fe400078e0000 */
[----:B------:R-:W-:-:S04]  /*1f70*/  IMAD.MOV.U32 R3, RZ, RZ, 0x0 ;  /* 0x00000000ff037424 */ /* 0x000fc800078e00ff */
[----:B------:R-:W-:Y:S05]  /*1f80*/  RET.REL.NODEC R2 `(_Z16calcCenterOfMassiiPdS_S_S_S_) ;  /* 0xffffffe0021c7950 */ /* 0x000fea0003c3ffff */
        .type           $_Z16calcCenterOfMassiiPdS_S_S_S_$__internal_accurate_pow,@function
        .size           $_Z16calcCenterOfMassiiPdS_S_S_S_$__internal_accurate_pow,($_Z16calcCenterOfMassiiPdS_S_S_S_$__internal_trig_reduction_slowpathd - $_Z16calcCenterOfMassiiPdS_S_S_S_$__internal_accurate_pow)
$_Z16calcCenterOfMassiiPdS_S_S_S_$__internal_accurate_pow:
[----:B------:R-:W-:Y:S01]  /*1f90*/  ISETP.GT.U32.AND P0, PT, R23, 0xfffff, PT ;  /* 0x000fffff1700780c */ /* 0x000fe20003f04070 */
[----:B------:R-:W-:Y:S01]  /*1fa0*/  IMAD.MOV.U32 R6, RZ, RZ, R23 ;  /* 0x000000ffff067224 */ /* 0x000fe200078e0017 */
[----:B------:R-:W-:Y:S01]  /*1fb0*/  UMOV UR4, 0x7d2cafe2 ;  /* 0x7d2cafe200047882 */ /* 0x000fe20000000000 */
[----:B------:R-:W-:Y:S01]  /*1fc0*/  IMAD.MOV.U32 R12, RZ, RZ, R22 ;  /* 0x000000ffff0c7224 */ /* 0x000fe200078e0016 */
[----:B------:R-:W-:Y:S01]  /*1fd0*/  UMOV UR5, 0x3eb0f5ff ;  /* 0x3eb0f5ff00057882 */ /* 0x000fe20000000000 */
[----:B------:R-:W-:Y:S01]  /*1fe0*/  IMAD.MOV.U32 R8, RZ, RZ, RZ ;  /* 0x000000ffff087224 */ /* 0x000fe200078e00ff */
[----:B------:R-:W-:Y:S01]  /*1ff0*/  UMOV UR8, 0x3b39803f ;  /* 0x3b39803f00087882 */ /* 0x000fe20000000000 */
[----:B------:R-:W-:Y:S01]  /*2000*/  IMAD.MOV.U32 R14, RZ, RZ, 0x41ad3b5a ;  /* 0x41ad3b5aff0e7424 */ /* 0x000fe200078e00ff */
[----:B------:R-:W-:Y:S01]  /*2010*/  UMOV UR9, 0x3c7abc9e ;  /* 0x3c7abc9e00097882 */ /* 0x000fe20000000000 */
[----:B------:R-:W-:-:S04]  /*2020*/  IMAD.MOV.U32 R15, RZ, RZ, 0x3ed0f5d2 ;  /* 0x3ed0f5d2ff0f7424 */ /* 0x000fc800078e00ff */
[----:B------:R-:W-:-:S10]  /*2030*/  @!P0 DMUL R16, R22, 1.80143985094819840000e+16 ;  /* 0x4350000016108828 */ /* 0x000fd40000000000 */
[----:B------:R-:W-:Y:S02]  /*2040*/  @!P0 IMAD.MOV.U32 R6, RZ, RZ, R17 ;  /* 0x000000ffff068224 */ /* 0x000fe400078e0011 */
[----:B------:R-:W-:Y:S01]  /*2050*/  @!P0 IMAD.MOV.U32 R12, RZ, RZ, R16 ;  /* 0x000000ffff0c8224 */ /* 0x000fe200078e0010 */
[----:B------:R-:W-:Y:S02]  /*2060*/  SHF.R.U32.HI R16, RZ, 0x14, R23 ;  /* 0x00000014ff107819 */ /* 0x000fe40000011617 */
[----:B------:R-:W-:Y:S02]  /*2070*/  LOP3.LUT R6, R6, 0x800fffff, RZ, 0xc0, !PT ;  /* 0x800fffff06067812 */ /* 0x000fe400078ec0ff */
[----:B------:R-:W-:Y:S02]  /*2080*/  @!P0 LEA.HI R16, R17, 0xffffffca, RZ, 0xc ;  /* 0xffffffca11108811 */ /* 0x000fe400078f60ff */
[----:B------:R-:W-:-:S04]  /*2090*/  LOP3.LUT R13, R6, 0x3ff00000, RZ, 0xfc, !PT ;  /* 0x3ff00000060d7812 */ /* 0x000fc800078efcff */
[----:B------:R-:W-:-:S13]  /*20a0*/  ISETP.GE.U32.AND P1, PT, R13, 0x3ff6a09f, PT ;  /* 0x3ff6a09f0d00780c */ /* 0x000fda0003f26070 */
[----:B------:R-:W-:-:S04]  /*20b0*/  @P1 VIADD R7, R13, 0xfff00000 ;  /* 0xfff000000d071836 */ /* 0x000fc80000000000 */
[----:B------:R-:W-:-:S06]  /*20c0*/  @P1 IMAD.MOV.U32 R13, RZ, RZ, R7 ;  /* 0x000000ffff0d1224 */ /* 0x000fcc00078e0007 */
[C---:B------:R-:W-:Y:S02]  /*20d0*/  DADD R6, R12.reuse, 1 ;  /* 0x3ff000000c067429 */ /* 0x040fe40000000000 */
[----:B------:R-:W-:-:S04]  /*20e0*/  DADD R12, R12, -1 ;  /* 0xbff000000c0c7429 */ /* 0x000fc80000000000 */
[----:B------:R-:W0:Y:S02]  /*20f0*/  MUFU.RCP64H R9, R7 ;  /* 0x0000000700097308 */ /* 0x000e240000001800 */
[----:B0-----:R-:W-:-:S08]  /*2100*/  DFMA R10, -R6, R8, 1 ;  /* 0x3ff00000060a742b */ /* 0x001fd00000000108 */
[----:B------:R-:W-:-:S08]  /*2110*/  DFMA R10, R10, R10, R10 ;  /* 0x0000000a0a0a722b */ /* 0x000fd0000000000a */
[----:B------:R-:W-:-:S08]  /*2120*/  DFMA R8, R8, R10, R8 ;  /* 0x0000000a0808722b */ /* 0x000fd00000000008 */
[----:B------:R-:W-:-:S08]  /*2130*/  DMUL R10, R12, R8 ;  /* 0x000000080c0a7228 */ /* 0x000fd00000000000 */
[----:B------:R-:W-:-:S08]  /*2140*/  DFMA R10, R12, R8, R10 ;  /* 0x000000080c0a722b */ /* 0x000fd0000000000a */
[----:B------:R-:W-:-:S08]  /*2150*/  DMUL R26, R10, R10 ;  /* 0x0000000a0a1a7228 */ /* 0x000fd00000000000 */
[----:B------:R-:W-:Y:S01]  /*2160*/  DFMA R6, R26, UR4, R14 ;  /* 0x000000041a067c2b */ /* 0x000fe2000800000e */
[----:B------:R-:W-:Y:S01]  /*2170*/  UMOV UR4, 0x75488a3f ;  /* 0x75488a3f00047882 */ /* 0x000fe20000000000 */
[----:B------:R-:W-:Y:S01]  /*2180*/  UMOV UR5, 0x3ef3b20a ;  /* 0x3ef3b20a00057882 */ /* 0x000fe20000000000 */
[----:B------:R-:W-:-:S05]  /*2190*/  DADD R14, R12, -R10 ;  /* 0x000000000c0e7229 */ /* 0x000fca000000080a */
[----:B------:R-:W-:Y:S01]  /*21a0*/  DFMA R6, R26, R6, UR4 ;  /* 0x000000041a067e2b */ /* 0x000fe20008000006 */
[----:B------:R-:W-:Y:S01]  /*21b0*/  UMOV UR4, 0xe4faecd5 ;  /* 0xe4faecd500047882 */ /* 0x000fe20000000000 */
[----:B------:R-:W-:Y:S01]  /*21c0*/  UMOV UR5, 0x3f1745cd ;  /* 0x3f1745cd00057882 */ /* 0x000fe20000000000 */
[----:B------:R-:W-:-:S05]  /*21d0*/  DADD R14, R14, R14 ;  /* 0x000000000e0e7229 */ /* 0x000fca000000000e */
[----:B------:R-:W-:Y:S01]  /*21e0*/  DFMA R6, R26, R6, UR4 ;  /* 0x000000041a067e2b */ /* 0x000fe20008000006 */
[----:B------:R-:W-:Y:S01]  /*21f0*/  UMOV UR4, 0x258a578b ;  /* 0x258a578b00047882 */ /* 0x000fe20000000000 */
[----:B------:R-:W-:Y:S01]  /*2200*/  UMOV UR5, 0x3f3c71c7 ;  /* 0x3f3c71c700057882 */ /* 0x000fe20000000000 */
[----:B------:R-:W-:-:S05]  /*2210*/  DFMA R14, R12, -R10, R14 ;  /* 0x8000000a0c0e722b */ /* 0x000fca000000000e */
[----:B------:R-:W-:Y:S01]  /*2220*/  DFMA R6, R26, R6, UR4 ;  /* 0x000000041a067e2b */ /* 0x000fe20008000006 */
[----:B------:R-:W-:Y:S01]  /*2230*/  UMOV UR4, 0x9242b910 ;  /* 0x9242b91000047882 */ /* 0x000fe20000000000 */
[----:B------:R-:W-:Y:S01]  /*2240*/  UMOV UR5, 0x3f624924 ;  /* 0x3f62492400057882 */ /* 0x000fe20000000000 */
[----:B------:R-:W-:Y:S02]  /*2250*/  DMUL R8, R8, R14 ;  /* 0x0000000e08087228 */ /* 0x000fe40000000000 */
[----:B------:R-:W-:-:S03]  /*2260*/  DMUL R14, R10, R10 ;  /* 0x0000000a0a0e7228 */ /* 0x000fc60000000000 */
[----:B------:R-:W-:Y:S01]  /*2270*/  DFMA R6, R26, R6, UR4 ;  /* 0x000000041a067e2b */ /* 0x000fe20008000006 */
[----:B------:R-:W-:Y:S01]  /*2280*/  UMOV UR4, 0x99999dfb ;  /* 0x99999dfb00047882 */ /* 0x000fe20000000000 */
[----:B------:R-:W-:-:S03]  /*2290*/  UMOV UR5, 0x3f899999 ;  /* 0x3f89999900057882 */ /* 0x000fc60000000000 */
[----:B------:R-:W-:-:S03]  /*22a0*/  DFMA R22, R10, R10, -R14 ;  /* 0x0000000a0a16722b */ /* 0x000fc6000000080e */
[----:B------:R-:W-:Y:S01]  /*22b0*/  DFMA R6, R26, R6, UR4 ;  /* 0x000000041a067e2b */ /* 0x000fe20008000006 */
[----:B------:R-:W-:Y:S01]  /*22c0*/  UMOV UR4, 0x55555555 ;  /* 0x5555555500047882 */ /* 0x000fe20000000000 */
[----:B------:R-:W-:-:S06]  /*22d0*/  UMOV UR5, 0x3fb55555 ;  /* 0x3fb5555500057882 */ /* 0x000fcc0000000000 */
[----:B------:R-:W-:-:S08]  /*22e0*/  DFMA R12, R26, R6, UR4 ;  /* 0x000000041a0c7e2b */ /* 0x000fd00008000006 */
[----:B------:R-:W-:Y:S01]  /*22f0*/  DADD R24, -R12, UR4 ;  /* 0x000000040c187e29 */ /* 0x000fe20008000100 */
[----:B------:R-:W-:Y:S01]  /*2300*/  UMOV UR4, 0xb9e7b0 ;  /* 0x00b9e7b000047882 */ /* 0x000fe20000000000 */
[----:B------:R-:W-:-:S06]  /*2310*/  UMOV UR5, 0x3c46a4cb ;  /* 0x3c46a4cb00057882 */ /* 0x000fcc0000000000 */
[----:B------:R-:W-:Y:S02]  /*2320*/  DFMA R6, R26, R6, R24 ;  /* 0x000000061a06722b */ /* 0x000fe40000000018 */
[----:B------:R-:W-:Y:S01]  /*2330*/  DMUL R26, R10, R14 ;  /* 0x0000000e0a1a7228 */ /* 0x000fe20000000000 */
[----:B------:R-:W-:Y:S02]  /*2340*/  VIADD R25, R9, 0x100000 ;  /* 0x0010000009197836 */ /* 0x000fe40000000000 */
[----:B------:R-:W-:-:S03]  /*2350*/  IMAD.MOV.U32 R24, RZ, RZ, R8 ;  /* 0x000000ffff187224 */ /* 0x000fc600078e0008 */
[----:B------:R-:W-:Y:S01]  /*2360*/  DADD R6, R6, -UR4 ;  /* 0x8000000406067e29 */ /* 0x000fe20008000000 */
[----:B------:R-:W-:Y:S01]  /*2370*/  UMOV UR4, 0x80000000 ;  /* 0x8000000000047882 */ /* 0x000fe20000000000 */
[----:B------:R-:W-:Y:S01]  /*2380*/  UMOV UR5, 0x43300000 ;  /* 0x4330000000057882 */ /* 0x000fe20000000000 */
[C---:B------:R-:W-:Y:S02]  /*2390*/  DFMA R24, R10.reuse, R24, R22 ;  /* 0x000000180a18722b */ /* 0x040fe40000000016 */
[----:B------:R-:W-:-:S08]  /*23a0*/  DFMA R22, R10, R14, -R26 ;  /* 0x0000000e0a16722b */ /* 0x000fd0000000081a */
[----:B------:R-:W-:Y:S02]  /*23b0*/  DFMA R22, R8, R14, R22 ;  /* 0x0000000e0816722b */ /* 0x000fe40000000016 */
[----:B------:R-:W-:-:S06]  /*23c0*/  DADD R14, R12, R6 ;  /* 0x000000000c0e7229 */ /* 0x000fcc0000000006 */
[----:B------:R-:W-:Y:S02]  /*23d0*/  DFMA R22, R10, R24, R22 ;  /* 0x000000180a16722b */ /* 0x000fe40000000016 */
[----:B------:R-:W-:Y:S02]  /*23e0*/  DADD R24, R12, -R14 ;  /* 0x000000000c187229 */ /* 0x000fe4000000080e */
[----:B------:R-:W-:-:S06]  /*23f0*/  DMUL R12, R14, R26 ;  /* 0x0000001a0e0c7228 */ /* 0x000fcc0000000000 */
[----:B------:R-:W-:Y:S02]  /*2400*/  DADD R24, R6, R24 ;  /* 0x0000000006187229 */ /* 0x000fe40000000018 */
[----:B------:R-:W-:-:S08]  /*2410*/  DFMA R6, R14, R26, -R12 ;  /* 0x0000001a0e06722b */ /* 0x000fd0000000080c */
[----:B------:R-:W-:-:S08]  /*2420*/  DFMA R6, R14, R22, R6 ;  /* 0x000000160e06722b */ /* 0x000fd00000000006 */
[----:B------:R-:W-:-:S08]  /*2430*/  DFMA R24, R24, R26, R6 ;  /* 0x0000001a1818722b */ /* 0x000fd00000000006 */
[----:B------:R-:W-:-:S08]  /*2440*/  DADD R14, R12, R24 ;  /* 0x000000000c0e7229 */ /* 0x000fd00000000018 */
[--C-:B------:R-:W-:Y:S02]  /*2450*/  DADD R6, R10, R14.reuse ;  /* 0x000000000a067229 */ /* 0x100fe4000000000e */
[----:B------:R-:W-:-:S06]  /*2460*/  DADD R12, R12, -R14 ;  /* 0x000000000c0c7229 */ /* 0x000fcc000000080e */
[----:B------:R-:W-:Y:S02]  /*2470*/  DADD R10, R10, -R6 ;  /* 0x000000000a0a7229 */ /* 0x000fe40000000806 */
[----:B------:R-:W-:-:S06]  /*2480*/  DADD R12, R24, R12 ;  /* 0x00000000180c7229 */ /* 0x000fcc000000000c */
[----:B------:R-:W-:-:S08]  /*2490*/  DADD R10, R14, R10 ;  /* 0x000000000e0a7229 */ /* 0x000fd0000000000a */
[----:B------:R-:W-:Y:S01]  /*24a0*/  DADD R12, R12, R10 ;  /* 0x000000000c0c7229 */ /* 0x000fe2000000000a */
[C---:B------:R-:W-:Y:S02]  /*24b0*/  VIADD R10, R16.reuse, 0xfffffc01 ;  /* 0xfffffc01100a7836 */ /* 0x040fe40000000000 */
[----:B------:R-:W-:Y:S02]  /*24c0*/  @P1 VIADD R10, R16, 0xfffffc02 ;  /* 0xfffffc02100a1836 */ /* 0x000fe40000000000 */
[----:B------:R-:W-:-:S03]  /*24d0*/  IMAD.MOV.U32 R11, RZ, RZ, 0x43300000 ;  /* 0x43300000ff0b7424 */ /* 0x000fc600078e00ff */
[----:B------:R-:W-:Y:S01]  /*24e0*/  DADD R12, R8, R12 ;  /* 0x00000000080c7229 */ /* 0x000fe2000000000c */
[----:B------:R-:W-:-:S06]  /*24f0*/  LOP3.LUT R10, R10, 0x80000000, RZ, 0x3c, !PT ;  /* 0x800000000a0a7812 */ /* 0x000fcc00078e3cff */
[----:B------:R-:W-:Y:S01]  /*2500*/  DADD R10, R10, -UR4 ;  /* 0x800000040a0a7e29 */ /* 0x000fe20008000000 */
[----:B------:R-:W-:Y:S01]  /*2510*/  UMOV UR4, 0xfefa39ef ;  /* 0xfefa39ef00047882 */ /* 0x000fe20000000000 */
[----:B------:R-:W-:Y:S01]  /*2520*/  DADD R14, R6, R12 ;  /* 0x00000000060e7229 */ /* 0x000fe2000000000c */
[----:B------:R-:W-:-:S07]  /*2530*/  UMOV UR5, 0x3fe62e42 ;  /* 0x3fe62e4200057882 */ /* 0x000fce0000000000 */
[--C-:B------:R-:W-:Y:S02]  /*2540*/  DFMA R8, R10, UR4, R14.reuse ;  /* 0x000000040a087c2b */ /* 0x100fe4000800000e */
[----:B------:R-:W-:-:S06]  /*2550*/  DADD R6, R6, -R14 ;  /* 0x0000000006067229 */ /* 0x000fcc000000080e */
[----:B------:R-:W-:Y:S02]  /*2560*/  DFMA R16, R10, -UR4, R8 ;  /* 0x800000040a107c2b */ /* 0x000fe40008000008 */
[----:B------:R-:W-:-:S06]  /*2570*/  DADD R6, R12, R6 ;  /* 0x000000000c067229 */ /* 0x000fcc0000000006 */
[----:B------:R-:W-:-:S08]  /*2580*/  DADD R16, -R14, R16 ;  /* 0x000000000e107229 */ /* 0x000fd00000000110 */
[----:B------:R-:W-:-:S08]  /*2590*/  DADD R6, R6, -R16 ;  /* 0x0000000006067229 */ /* 0x000fd00000000810 */
[----:B------:R-:W-:-:S08]  /*25a0*/  DFMA R10, R10, UR8, R6 ;  /* 0x000000080a0a7c2b */ /* 0x000fd00008000006 */
[----:B------:R-:W-:-:S08]  /*25b0*/  DADD R12, R8, R10 ;  /* 0x00000000080c7229 */ /* 0x000fd0000000000a */
[----:B------:R-:W-:Y:S02]  /*25c0*/  DADD R8, R8, -R12 ;  /* 0x0000000008087229 */ /* 0x000fe4000000080c */
[----:B------:R-:W-:-:S06]  /*25d0*/  DMUL R6, R12, 2 ;  /* 0x400000000c067828 */ /* 0x000fcc0000000000 */
[----:B------:R-:W-:Y:S02]  /*25e0*/  DADD R8, R10, R8 ;  /* 0x000000000a087229 */ /* 0x000fe40000000008 */
[----:B------:R-:W-:Y:S01]  /*25f0*/  DFMA R12, R12, 2, -R6 ;  /* 0x400000000c0c782b */ /* 0x000fe20000000806 */
[----:B------:R-:W-:Y:S02]  /*2600*/  IMAD.MOV.U32 R10, RZ, RZ, 0x652b82fe ;  /* 0x652b82feff0a7424 */ /* 0x000fe400078e00ff */
[----:B------:R-:W-:-:S05]  /*2610*/  IMAD.MOV.U32 R11, RZ, RZ, 0x3ff71547 ;  /* 0x3ff71547ff0b7424 */ /* 0x000fca00078e00ff */
[----:B------:R-:W-:-:S08]  /*2620*/  DFMA R12, R8, 2, R12 ;  /* 0x40000000080c782b */ /* 0x000fd0000000000c */
[----:B------:R-:W-:-:S08]  /*2630*/  DADD R8, R6, R12 ;  /* 0x0000000006087229 */ /* 0x000fd0000000000c */
[----:B------:R-:W-:Y:S02]  /*2640*/  DFMA R10, R8, R10, 6.75539944105574400000e+15 ;  /* 0x43380000080a742b */ /* 0x000fe4000000000a */
[----:B------:R-:W-:Y:S01]  /*2650*/  FSETP.GEU.AND P0, PT, |R9|, 4.1917929649353027344, PT ;  /* 0x4086232b0900780b */ /* 0x000fe20003f0e200 */
[----:B------:R-:W-:-:S05]  /*2660*/  DADD R6, R6, -R8 ;  /* 0x0000000006067229 */ /* 0x000fca0000000808 */
[----:B------:R-:W-:-:S03]  /*2670*/  DADD R14, R10, -6.75539944105574400000e+15 ;  /* 0xc33800000a0e7429 */ /* 0x000fc60000000000 */
[----:B------:R-:W-:-:S05]  /*2680*/  DADD R12, R12, R6 ;  /* 0x000000000c0c7229 */ /* 0x000fca0000000006 */
[----:B------:R-:W-:Y:S01]  /*2690*/  DFMA R16, R14, -UR4, R8 ;  /* 0x800000040e107c2b */ /* 0x000fe20008000008 */
[----:B------:R-:W-:Y:S01]  /*26a0*/  UMOV UR4, 0x3b39803f ;  /* 0x3b39803f00047882 */ /* 0x000fe20000000000 */
[----:B------:R-:W-:-:S06]  /*26b0*/  UMOV UR5, 0x3c7abc9e ;  /* 0x3c7abc9e00057882 */ /* 0x000fcc0000000000 */
[----:B------:R-:W-:Y:S01]  /*26c0*/  DFMA R14, R14, -UR4, R16 ;  /* 0x800000040e0e7c2b */ /* 0x000fe20008000010 */
[----:B------:R-:W-:Y:S01]  /*26d0*/  UMOV UR4, 0x69ce2bdf ;  /* 0x69ce2bdf00047882 */ /* 0x000fe20000000000 */
[----:B------:R-:W-:Y:S01]  /*26e0*/  IMAD.MOV.U32 R16, RZ, RZ, -0x35dec16 ;  /* 0xfca213eaff107424 */ /* 0x000fe200078e00ff */
[----:B------:R-:W-:Y:S01]  /*26f0*/  UMOV UR5, 0x3e5ade15 ;  /* 0x3e5ade1500057882 */ /* 0x000fe20000000000 */
[----:B------:R-:W-:-:S06]  /*2700*/  IMAD.MOV.U32 R17, RZ, RZ, 0x3e928af3 ;  /* 0x3e928af3ff117424 */ /* 0x000fcc00078e00ff */
[----:B------:R-:W-:Y:S01]  /*2710*/  DFMA R16, R14, UR4, R16 ;  /* 0x000000040e107c2b */ /* 0x000fe20008000010 */
[----:B------:R-:W-:Y:S01]  /*2720*/  UMOV UR4, 0x62401315 ;  /* 0x6240131500047882 */ /* 0x000fe20000000000 */
[----:B------:R-:W-:-:S06]  /*2730*/  UMOV UR5, 0x3ec71dee ;  /* 0x3ec71dee00057882 */ /* 0x000fcc0000000000 */
[----:B------:R-:W-:Y:S01]  /*2740*/  DFMA R16, R14, R16, UR4 ;  /* 0x000000040e107e2b */ /* 0x000fe20008000010 */
        /* <DEDUP_REMOVED lines=20> */
[----:B------:R-:W-:-:S08]  /*2890*/  DFMA R16, R14, R16, UR4 ;  /* 0x000000040e107e2b */ /* 0x000fd00008000010 */
[----:B------:R-:W-:-:S08]  /*28a0*/  DFMA R16, R14, R16, 1 ;  /* 0x3ff000000e10742b */ /* 0x000fd00000000010 */
[----:B------:R-:W-:-:S10]  /*28b0*/  DFMA R14, R14, R16, 1 ;  /* 0x3ff000000e0e742b */ /* 0x000fd40000000010 */
[----:B------:R-:W-:Y:S02]  /*28c0*/  IMAD R7, R10, 0x100000, R15 ;  /* 0x001000000a077824 */ /* 0x000fe400078e020f */
[----:B------:R-:W-:Y:S01]  /*28d0*/  IMAD.MOV.U32 R6, RZ, RZ, R14 ;  /* 0x000000ffff067224 */ /* 0x000fe200078e000e */
[----:B------:R-:W-:Y:S06]  /*28e0*/  @!P0 BRA `(.L_x_40) ;  /* 0x0000000000348947 */ /* 0x000fec0003800000 */
[----:B------:R-:W-:Y:S01]  /*28f0*/  FSETP.GEU.AND P1, PT, |R9|, 4.2275390625, PT ;  /* 0x408748000900780b */ /* 0x000fe20003f2e200 */
[C---:B------:R-:W-:Y:S02]  /*2900*/  DADD R6, R8.reuse, +INF ;  /* 0x7ff0000008067429 */ /* 0x040fe40000000000 */
[----:B------:R-:W-:-:S08]  /*2910*/  DSETP.GEU.AND P0, PT, R8, RZ, PT ;  /* 0x000000ff0800722a */ /* 0x000fd00003f0e000 */
[----:B------:R-:W-:Y:S02]  /*2920*/  FSEL R6, R6, RZ, P0 ;  /* 0x000000ff06067208 */ /* 0x000fe40000000000 */
[----:B------:R-:W-:Y:S01]  /*2930*/  FSEL R7, R7, RZ, P0 ;  /* 0x000000ff07077208 */ /* 0x000fe20000000000 */
[----:B------:R-:W-:Y:S06]  /*2940*/  @P1 BRA `(.L_x_40) ;  /* 0x00000000001c1947 */ /* 0x000fec0003800000 */
[----:B------:R-:W-:-:S04]  /*2950*/  LEA.HI R6, R10, R10, RZ, 0x1 ;  /* 0x0000000a0a067211 */ /* 0x000fc800078f08ff */
[----:B------:R-:W-:-:S05]  /*2960*/  SHF.R.S32.HI R7, RZ, 0x1, R6 ;  /* 0x00000001ff077819 */ /* 0x000fca0000011406 */
[----:B------:R-:W-:Y:S02]  /*2970*/  IMAD.IADD R6, R10, 0x1, -R7 ;  /* 0x000000010a067824 */ /* 0x000fe400078e0a07 */
[----:B------:R-:W-:-:S03]  /*2980*/  IMAD R15, R7, 0x100000, R15 ;  /* 0x00100000070f7824 */ /* 0x000fc600078e020f */
[----:B------:R-:W-:Y:S01]  /*2990*/  LEA R7, R6, 0x3ff00000, 0x14 ;  /* 0x3ff0000006077811 */ /* 0x000fe200078ea0ff */
[----:B------:R-:W-:-:S06]  /*29a0*/  IMAD.MOV.U32 R6, RZ, RZ, RZ ;  /* 0x000000ffff067224 */ /* 0x000fcc00078e00ff */
[----:B------:R-:W-:-:S11]  /*29b0*/  DMUL R6, R14, R6 ;  /* 0x000000060e067228 */ /* 0x000fd60000000000 */
.L_x_40:
[----:B------:R-:W-:Y:S02]  /*29c0*/  DFMA R12, R12, R6, R6 ;  /* 0x000000060c0c722b */ /* 0x000fe40000000006 */
[----:B------:R-:W-:-:S08]  /*29d0*/  DSETP.NEU.AND P0, PT, |R6|, +INF , PT ;  /* 0x7ff000000600742a */ /* 0x000fd00003f0d200 */
[----:B------:R-:W-:Y:S01]  /*29e0*/  FSEL R8, R6, R12, !P0 ;  /* 0x0000000c06087208 */ /* 0x000fe20004000000 */
[----:B------:R-:W-:Y:S01]  /*29f0*/  IMAD.MOV.U32 R6, RZ, RZ, R0 ;  /* 0x000000ffff067224 */ /* 0x000fe200078e0000 */
[----:B------:R-:W-:Y:S01]  /*2a00*/  FSEL R9, R7, R13, !P0 ;  /* 0x0000000d07097208 */ /* 0x000fe20004000000 */
[----:B------:R-:W-:-:S04]  /*2a10*/  IMAD.MOV.U32 R7, RZ, RZ, 0x0 ;  /* 0x00000000ff077424 */ /* 0x000fc800078e00ff */
[----:B------:R-:W-:Y:S05]  /*2a20*/  RET.REL.NODEC R6 `(_Z16calcCenterOfMassiiPdS_S_S_S_) ;  /* 0xffffffd406747950 */ /* 0x000fea0003c3ffff */
        .type           $_Z16calcCenterOfMassiiPdS_S_S_S_$__internal_trig_reduction_slowpathd,@function
        .size           $_Z16calcCenterOfMassiiPdS_S_S_S_$__internal_trig_reduction_slowpathd,(.L_x_50 - $_Z16calcCenterOfMassiiPdS_S_S_S_$__internal_trig_reduction_slowpathd)
$_Z16calcCenterOfMassiiPdS_S_S_S_$__internal_trig_reduction_slowpathd:
        /* <DEDUP_REMOVED lines=22> */
.L_x_43:
[----:B------:R-:W1:Y:S02]  /*2b90*/  LDC.64 R18, c[0x4][RZ] ;  /* 0x01000000ff127b82 */ /* 0x000e640000000a00 */
[----:B-1----:R-:W-:-:S06]  /*2ba0*/  IMAD.WIDE R18, R21, 0x8, R18 ;  /* 0x0000000815127825 */ /* 0x002fcc00078e0212 */
[----:B0-----:R-:W2:Y:S01]  /*2bb0*/  LDG.E.64.CONSTANT R18, desc[UR8][R18.64] ;  /* 0x0000000812127981 */ /* 0x001ea2000c1e9b00 */
[----:B------:R-:W-:Y:S02]  /*2bc0*/  VIADD R9, R9, 0x1 ;  /* 0x0000000109097836 */ /* 0x000fe40000000000 */
[----:B------:R-:W-:Y:S02]  /*2bd0*/  VIADD R21, R21, 0x1 ;  /* 0x0000000115157836 */ /* 0x000fe40000000000 */
[----:B--2---:R-:W-:-:S04]  /*2be0*/  IMAD.WIDE.U32 R16, P2, R18, R7, R16 ;  /* 0x0000000712107225 */ /* 0x004fc80007840010 */
[----:B------:R-:W-:Y:S02]  /*2bf0*/  IMAD R23, R18, R6, RZ ;  /* 0x0000000612177224 */ /* 0x000fe400078e02ff */
[CC--:B------:R-:W-:Y:S02]  /*2c00*/  IMAD R20, R19.reuse, R7.reuse, RZ ;  /* 0x0000000713147224 */ /* 0x0c0fe400078e02ff */
[----:B------:R-:W-:Y:S01]  /*2c10*/  IMAD.HI.U32 R25, R19, R7, RZ ;  /* 0x0000000713197227 */ /* 0x000fe200078e00ff */
[----:B------:R-:W-:-:S03]  /*2c20*/  IADD3 R17, P0, PT, R23, R17, RZ ;  /* 0x0000001117117210 */ /* 0x000fc60007f1e0ff */
[----:B------:R-:W-:Y:S01]  /*2c30*/  IMAD R23, R8, 0x8, R1 ;  /* 0x0000000808177824 */ /* 0x000fe200078e0201 */
[----:B------:R-:W-:Y:S01]  /*2c40*/  IADD3 R17, P1, PT, R20, R17, RZ ;  /* 0x0000001114117210 */ /* 0x000fe20007f3e0ff */
[----:B------:R-:W-:-:S04]  /*2c50*/  IMAD.HI.U32 R20, R18, R6, RZ ;  /* 0x0000000612147227 */ /* 0x000fc800078e00ff */
[----:B------:R-:W-:Y:S01]  /*2c60*/  IMAD.X R18, RZ, RZ, R20, P2 ;  /* 0x000000ffff127224 */ /* 0x000fe200010e0614 */
[----:B------:R0:W-:Y:S01]  /*2c70*/  STL.64 [R23], R16 ;  /* 0x0000001017007387 */ /* 0x0001e20000100a00 */
[----:B------:R-:W-:-:S03]  /*2c80*/  IMAD.HI.U32 R20, R19, R6, RZ ;  /* 0x0000000613147227 */ /* 0x000fc600078e00ff */
[----:B------:R-:W-:Y:S01]  /*2c90*/  IADD3.X R18, P0, PT, R25, R18, RZ, P0, !PT ;  /* 0x0000001219127210 */ /* 0x000fe2000071e4ff */
[----:B------:R-:W-:Y:S02]  /*2ca0*/  IMAD R19, R19, R6, RZ ;  /* 0x0000000613137224 */ /* 0x000fe400078e02ff */
[----:B------:R-:W-:-:S03]  /*2cb0*/  VIADD R8, R8, 0x1 ;  /* 0x0000000108087836 */ /* 0x000fc60000000000 */
[----:B------:R-:W-:Y:S01]  /*2cc0*/  IADD3.X R19, P1, PT, R19, R18, RZ, P1, !PT ;  /* 0x0000001213137210 */ /* 0x000fe20000f3e4ff */
[----:B------:R-:W-:Y:S01]  /*2cd0*/  IMAD.X R18, RZ, RZ, R20, P0 ;  /* 0x000000ffff127224 */ /* 0x000fe200000e0614 */
[----:B------:R-:W-:-:S03]  /*2ce0*/  ISETP.NE.AND P0, PT, R9, -0xf, PT ;  /* 0xfffffff10900780c */ /* 0x000fc60003f05270 */
[----:B------:R-:W-:Y:S02]  /*2cf0*/  IMAD.X R18, RZ, RZ, R18, P1 ;  /* 0x000000ffff127224 */ /* 0x000fe400008e0612 */
[----:B0-----:R-:W-:Y:S02]  /*2d00*/  IMAD.MOV.U32 R16, RZ, RZ, R19 ;  /* 0x000000ffff107224 */ /* 0x001fe400078e0013 */
[----:B------:R-:W-:-:S06]  /*2d10*/  IMAD.MOV.U32 R17, RZ, RZ, R18 ;  /* 0x000000ffff117224 */ /* 0x000fcc00078e0012 */
[----:B------:R-:W-:Y:S05]  /*2d20*/  @P0 BRA `(.L_x_43) ;  /* 0xfffffffc00980947 */ /* 0x000fea000383ffff */
[----:B------:R-:W-:-:S07]  /*2d30*/  IMAD.MOV.U32 R21, RZ, RZ, R5 ;  /* 0x000000ffff157224 */ /* 0x000fce00078e0005 */
.L_x_42:
[----:B------:R-:W-:Y:S01]  /*2d40*/  LOP3.LUT P0, R27, R2, 0x3f, RZ, 0xc0, !PT ;  /* 0x0000003f021b7812 */ /* 0x000fe2000780c0ff */
[----:B------:R-:W-:-:S04]  /*2d50*/  IMAD.IADD R4, R4, 0x1, R21 ;  /* 0x0000000104047824 */ /* 0x000fc800078e0215 */
[----:B------:R-:W-:-:S05]  /*2d60*/  IMAD.U32 R29, R4, 0x8, R1 ;  /* 0x00000008041d7824 */ /* 0x000fca00078e0001 */
[----:B------:R0:W-:Y:S04]  /*2d70*/  STL.64 [R29+-0x78], R16 ;  /* 0xffff88101d007387 */ /* 0x0001e80000100a00 */
[----:B------:R-:W2:Y:S04]  /*2d80*/  @P0 LDL.64 R18, [R1+0x8] ;  /* 0x0000080001120983 */ /* 0x000ea80000100a00 */
[----:B------:R-:W3:Y:S04]  /*2d90*/  LDL.64 R6, [R1+0x10] ;  /* 0x0000100001067983 */ /* 0x000ee80000100a00 */
[----:B------:R-:W0:Y:S01]  /*2da0*/  LDL.64 R4, [R1+0x18] ;  /* 0x0000180001047983 */ /* 0x000e220000100a00 */
[----:B------:R-:W-:-:S02]  /*2db0*/  @P0 LOP3.LUT R2, R27, 0x3f, RZ, 0x3c, !PT ;  /* 0x0000003f1b020812 */ /* 0x000fc400078e3cff */
[--C-:B--2---:R-:W-:Y:S02]  /*2dc0*/  @P0 SHF.R.U64 R9, R18, 0x1, R19.reuse ;  /* 0x0000000112090819 */ /* 0x104fe40000001213 */
[----:B------:R-:W-:Y:S02]  /*2dd0*/  @P0 SHF.R.U32.HI R19, RZ, 0x1, R19 ;  /* 0x00000001ff130819 */ /* 0x000fe40000011613 */
[C---:B---3--:R-:W-:Y:S02]  /*2de0*/  @P0 SHF.L.U32 R21, R6.reuse, R27, RZ ;  /* 0x0000001b06150219 */ /* 0x048fe400000006ff */
[----:B------:R-:W-:Y:S02]  /*2df0*/  @P0 SHF.R.U64 R8, R9, R2, R19 ;  /* 0x0000000209080219 */ /* 0x000fe40000001213 */
[--C-:B------:R-:W-:Y:S02]  /*2e00*/  @P0 SHF.R.U32.HI R25, RZ, 0x1, R7.reuse ;  /* 0x00000001ff190819 */ /* 0x100fe40000011607 */
[----:B------:R-:W-:-:S02]  /*2e10*/  @P0 SHF.R.U64 R23, R6, 0x1, R7 ;  /* 0x0000000106170819 */ /* 0x000fc40000001207 */
[-C--:B------:R-:W-:Y:S02]  /*2e20*/  @P0 SHF.L.U64.HI R18, R6, R27.reuse, R7 ;  /* 0x0000001b06120219 */ /* 0x080fe40000010207 */
[----:B------:R-:W-:Y:S02]  /*2e30*/  @P0 SHF.R.U32.HI R9, RZ, R2, R19 ;  /* 0x00000002ff090219 */ /* 0x000fe40000011613 */
[----:B------:R-:W-:Y:S02]  /*2e40*/  @P0 LOP3.LUT R6, R21, R8, RZ, 0xfc, !PT ;  /* 0x0000000815060212 */ /* 0x000fe400078efcff */
[----:B0-----:R-:W-:Y:S02]  /*2e50*/  @P0 SHF.L.U32 R16, R4, R27, RZ ;  /* 0x0000001b04100219 */ /* 0x001fe400000006ff */
[----:B------:R-:W-:Y:S01]  /*2e60*/  @P0 SHF.R.U64 R23, R23, R2, R25 ;  /* 0x0000000217170219 */ /* 0x000fe20000001219 */
[----:B------:R-:W-:Y:S01]  /*2e70*/  IMAD.SHL.U32 R8, R6, 0x4, RZ ;  /* 0x0000000406087824 */ /* 0x000fe200078e00ff */
[----:B------:R-:W-:-:S02]  /*2e80*/  @P0 LOP3.LUT R7, R18, R9, RZ, 0xfc, !PT ;  /* 0x0000000912070212 */ /* 0x000fc400078efcff */
[----:B------:R-:W-:Y:S02]  /*2e90*/  @P0 SHF.L.U64.HI R27, R4, R27, R5 ;  /* 0x0000001b041b0219 */ /* 0x000fe40000010205 */
[----:B------:R-:W-:Y:S02]  /*2ea0*/  @P0 SHF.R.U32.HI R2, RZ, R2, R25 ;  /* 0x00000002ff020219 */ /* 0x000fe40000011619 */
[----:B------:R-:W-:Y:S02]  /*2eb0*/  @P0 LOP3.LUT R4, R16, R23, RZ, 0xfc, !PT ;  /* 0x0000001710040212 */ /* 0x000fe400078efcff */
        /* <DEDUP_REMOVED lines=18> */
[----:B------:R-:W-:-:S05]  /*2fe0*/  @!P0 IMAD.MOV R8, RZ, RZ, -R8 ;  /* 0x000000ffff088224 */ /* 0x000fca00078e0a08 */
[----:B------:R-:W0:Y:S02]  /*2ff0*/  FLO.U32 R16, R16 ;  /* 0x0000001000107300 */ /* 0x000e2400000e0000 */
[C---:B0-----:R-:W-:Y:S02]  /*3000*/  IADD3 R17, PT, PT, -R16.reuse, 0x1f, RZ ;  /* 0x0000001f10117810 */ /* 0x041fe40007ffe1ff */
[----:B------:R-:W-:-:S03]  /*3010*/  IADD3 R2, PT, PT, -R16, 0x3f, RZ ;  /* 0x0000003f10027810 */ /* 0x000fc60007ffe1ff */
[----:B------:R-:W-:-:S05]  /*3020*/  @P1 IMAD.MOV R2, RZ, RZ, R17 ;  /* 0x000000ffff021224 */ /* 0x000fca00078e0211 */
[----:B------:R-:W-:-:S13]  /*3030*/  ISETP.NE.AND P1, PT, R2, RZ, PT ;  /* 0x000000ff0200720c */ /* 0x000fda0003f25270 */
[----:B------:R-:W-:Y:S05]  /*3040*/  @!P1 BRA `(.L_x_44) ;  /* 0x0000000000289947 */ /* 0x000fea0003800000 */
[--C-:B------:R-:W-:Y:S02]  /*3050*/  SHF.R.U64 R16, R8, 0x1, R9.reuse ;  /* 0x0000000108107819 */ /* 0x100fe40000001209 */
[C---:B------:R-:W-:Y:S02]  /*3060*/  LOP3.LUT R8, R2.reuse, 0x3f, RZ, 0xc0, !PT ;  /* 0x0000003f02087812 */ /* 0x040fe400078ec0ff */
[----:B------:R-:W-:Y:S02]  /*3070*/  SHF.R.U32.HI R18, RZ, 0x1, R9 ;  /* 0x00000001ff127819 */ /* 0x000fe40000011609 */
[----:B------:R-:W-:Y:S02]  /*3080*/  LOP3.LUT R9, R2, 0x3f, RZ, 0xc, !PT ;  /* 0x0000003f02097812 */ /* 0x000fe400078e0cff */
[CC--:B------:R-:W-:Y:S02]  /*3090*/  SHF.L.U64.HI R17, R7.reuse, R8.reuse, R6 ;  /* 0x0000000807117219 */ /* 0x0c0fe40000010206 */
[----:B------:R-:W-:-:S02]  /*30a0*/  SHF.L.U32 R8, R7, R8, RZ ;  /* 0x0000000807087219 */ /* 0x000fc400000006ff */
[-CC-:B------:R-:W-:Y:S02]  /*30b0*/  SHF.R.U64 R7, R16, R9.reuse, R18.reuse ;  /* 0x0000000910077219 */ /* 0x180fe40000001212 */
[----:B------:R-:W-:Y:S02]  /*30c0*/  SHF.R.U32.HI R6, RZ, R9, R18 ;  /* 0x00000009ff067219 */ /* 0x000fe40000011612 */
[----:B------:R-:W-:Y:S02]  /*30d0*/  LOP3.LUT R7, R8, R7, RZ, 0xfc, !PT ;  /* 0x0000000708077212 */ /* 0x000fe400078efcff */
[----:B------:R-:W-:-:S07]  /*30e0*/  LOP3.LUT R6, R17, R6, RZ, 0xfc, !PT ;  /* 0x0000000611067212 */ /* 0x000fce00078efcff */
.L_x_44:
[----:B------:R-:W-:-:S04]  /*30f0*/  IMAD.WIDE.U32 R16, R7, 0x2168c235, RZ ;  /* 0x2168c23507107825 */ /* 0x000fc800078e00ff */
[----:B------:R-:W-:Y:S01]  /*3100*/  IMAD.MOV.U32 R8, RZ, RZ, R17 ;  /* 0x000000ffff087224 */ /* 0x000fe200078e0011 */
[----:B------:R-:W-:Y:S01]  /*3110*/  IADD3 RZ, P1, PT, R16, R16, RZ ;  /* 0x0000001010ff7210 */ /* 0x000fe20007f3e0ff */
[----:B------:R-:W-:Y:S02]  /*3120*/  IMAD.MOV.U32 R9, RZ, RZ, RZ ;  /* 0x000000ffff097224 */ /* 0x000fe400078e00ff */
[----:B------:R-:W-:Y:S02]  /*3130*/  IMAD R17, R6, -0x36f0255e, RZ ;  /* 0xc90fdaa206117824 */ /* 0x000fe400078e02ff */
[----:B------:R-:W-:-:S04]  /*3140*/  IMAD.WIDE.U32 R8, R7, -0x36f0255e, R8 ;  /* 0xc90fdaa207087825 */ /* 0x000fc800078e0008 */
[----:B------:R-:W-:-:S04]  /*3150*/  IMAD.HI.U32 R7, R6, -0x36f0255e, RZ ;  /* 0xc90fdaa206077827 */ /* 0x000fc800078e00ff */
        /* <DEDUP_REMOVED lines=16> */
[----:B------:R-:W-:-:S02]  /*3260*/  SHF.R.U32.HI R9, RZ, 0x1e, R5 ;  /* 0x0000001eff097819 */ /* 0x000fc40000011605 */
[----:B------:R-:W-:Y:S01]  /*3270*/  SHF.R.U64 R6, R6, 0xa, R7 ;  /* 0x0000000a06067819 */ /* 0x000fe20000001207 */
[----:B------:R-:W-:Y:S01]  /*3280*/  IMAD.SHL.U32 R2, R2, 0x100000, RZ ;  /* 0x0010000002027824 */ /* 0x000fe200078e00ff */
[----:B------:R-:W-:Y:S02]  /*3290*/  LEA.HI R4, R4, R9, RZ, 0x1 ;  /* 0x0000000904047211 */ /* 0x000fe400078f08ff */
[----:B------:R-:W-:Y:S02]  /*32a0*/  IADD3 R6, P2, PT, R6, 0x1, RZ ;  /* 0x0000000106067810 */ /* 0x000fe40007f5e0ff */
[----:B------:R-:W-:Y:S01]  /*32b0*/  @!P0 LOP3.LUT R3, R3, 0x80000000, RZ, 0x3c, !PT ;  /* 0x8000000003038812 */ /* 0x000fe200078e3cff */
[----:B------:R-:W-:Y:S01]  /*32c0*/  @P1 IMAD.MOV R4, RZ, RZ, -R4 ;  /* 0x000000ffff041224 */ /* 0x000fe200078e0a04 */
[----:B------:R-:W-:-:S04]  /*32d0*/  LEA.HI.X R7, R7, RZ, RZ, 0x16, P2 ;  /* 0x000000ff07077211 */ /* 0x000fc800010fb4ff */
[--C-:B------:R-:W-:Y:S02]  /*32e0*/  SHF.R.U64 R6, R6, 0x1, R7.reuse ;  /* 0x0000000106067819 */ /* 0x100fe40000001207 */
[----:B------:R-:W-:Y:S02]  /*32f0*/  SHF.R.U32.HI R5, RZ, 0x1, R7 ;  /* 0x00000001ff057819 */ /* 0x000fe40000011607 */
[----:B------:R-:W-:-:S04]  /*3300*/  IADD3 R8, P2, P3, RZ, RZ, R6 ;  /* 0x000000ffff087210 */ /* 0x000fc80007b5e006 */
[----:B------:R-:W-:-:S04]  /*3310*/  IADD3.X R2, PT, PT, R2, 0x3fe00000, R5, P2, P3 ;  /* 0x3fe0000002027810 */ /* 0x000fc800017e6405 */
[----:B------:R-:W-:-:S07]  /*3320*/  LOP3.LUT R3, R2, R3, RZ, 0xfc, !PT ;  /* 0x0000000302037212 */ /* 0x000fce00078efcff */
.L_x_41:
[----:B------:R-:W-:Y:S02]  /*3330*/  IMAD.MOV.U32 R6, RZ, RZ, R4 ;  /* 0x000000ffff067224 */ /* 0x000fe400078e0004 */
[----:B------:R-:W-:Y:S02]  /*3340*/  IMAD.MOV.U32 R4, RZ, RZ, R0 ;  /* 0x000000ffff047224 */ /* 0x000fe400078e0000 */
[----:B------:R-:W-:Y:S02]  /*3350*/  IMAD.MOV.U32 R5, RZ, RZ, 0x0 ;  /* 0x00000000ff057424 */ /* 0x000fe400078e00ff */
[----:B------:R-:W-:Y:S02]  /*3360*/  IMAD.MOV.U32 R2, RZ, RZ, R8 ;  /* 0x000000ffff027224 */ /* 0x000fe400078e0008 */
[----:B------:R-:W-:Y:S05]  /*3370*/  RET.REL.NODEC R4 `(_Z16calcCenterOfMassiiPdS_S_S_S_) ;  /* 0xffffffcc04207950 */ /* 0x000fea0003c3ffff */
.L_x_45:
        /* <DEDUP_REMOVED lines=16> */
.L_x_50:


//--------------------- .nv.global.init           --------------------------
	.section	.nv.global.init,"aw",@progbits
	.align	16
.nv.global.init:
	.type		__cudart_sin_cos_coeffs,@object
	.size		__cudart_sin_cos_coeffs,(__cudart_i2opi_d - __cudart_sin_cos_coeffs)
__cudart_sin_cos_coeffs:
        /*0000*/ 	.byte	0x46, 0xd2, 0xb0, 0x2c, 0xf1, 0xe5, 0x5a, 0xbe, 0x92, 0xe3, 0xac, 0x69, 0xe3, 0x1d, 0xc7, 0x3e
        /*0010*/ 	.byte	0xa1, 0x62, 0xdb, 0x19, 0xa0, 0x01, 0x2a, 0xbf, 0x18, 0x08, 0x11, 0x11, 0x11, 0x11, 0x81, 0x3f
        /*0020*/ 	.byte	0x54, 0x55, 0x55, 0x55, 0x55, 0x55, 0xc5, 0xbf, 0x00, 0x00, 0x00, 0x00, 0x00, 0x00, 0x00, 0x00
        /*0030*/ 	.byte	0x00, 0x00, 0x00, 0x00, 0x00, 0x00, 0x00, 0x00, 0x64, 0x81, 0xfd, 0x20, 0x83, 0xff, 0xa8, 0xbd
        /*0040*/ 	.byte	0x28, 0x85, 0xef, 0xc1, 0xa7, 0xee, 0x21, 0x3e, 0xd9, 0xe6, 0x06, 0x8e, 0x4f, 0x7e, 0x92, 0xbe
        /*0050*/ 	.byte	0xe9, 0xbc, 0xdd, 0x19, 0xa0, 0x01, 0xfa, 0x3e, 0x47, 0x5d, 0xc1, 0x16, 0x6c, 0xc1, 0x56, 0xbf
        /*0060*/ 	.byte	0x51, 0x55, 0x55, 0x55, 0x55, 0x55, 0xa5, 0x3f, 0x00, 0x00, 0x00, 0x00, 0x00, 0x00, 0xe0, 0xbf
        /*0070*/ 	.byte	0x00, 0x00, 0x00, 0x00, 0x00, 0x00, 0xf0, 0x3f, 0x00, 0x00, 0x00, 0x00, 0x00, 0x00, 0x00, 0x00
	.type		__cudart_i2opi_d,@object
	.size		__cudart_i2opi_d,(.L_0 - __cudart_i2opi_d)
__cudart_i2opi_d:
        /* <DEDUP_REMOVED lines=9> */
.L_0:


//--------------------- .nv.shared.reserved.0     --------------------------
	.section	.nv.shared.reserved.0,"aw",@nobits
	.weak		__nv_reservedSMEM_offset_0_alias
	.size		__nv_reservedSMEM_offset_0_alias, 0, 64
	.other		__nv_reservedSMEM_offset_0_alias,@"STO_CUDA_RESERVED_SHARED STV_DEFAULT"
__nv_reservedSMEM_offset_0_alias:
	.zero		0
	.zero		64


//--------------------- .nv.constant0._Z13calcNextThetaiPdS_d --------------------------
	.section	.nv.constant0._Z13calcNextThetaiPdS_d,"a",@progbits
	.sectionflags	@""
	.align	4
.nv.constant0._Z13calcNextThetaiPdS_d:
	.zero		928


//--------------------- .nv.constant0._Z11calcThetaDtiPdS_dS_S_S_ --------------------------
	.section	.nv.constant0._Z11calcThetaDtiPdS_dS_S_S_,"a",@progbits
	.sectionflags	@""
	.align	4
.nv.constant0._Z11calcThetaDtiPdS_dS_S_S_:
	.zero		952


//--------------------- .nv.constant0._Z16calcCenterOfMassiiPdS_S_S_S_ --------------------------
	.section	.nv.constant0._Z16calcCenterOfMassiiPdS_S_S_S_,"a",@progbits
	.sectionflags	@""
	.align	4
.nv.constant0._Z16calcCenterOfMassiiPdS_S_S_S_:
	.zero		944


//--------------------- SYMBOLS --------------------------

	.type		.nv.reservedSmem.offset0,@object
	.size		.nv.reservedSmem.offset0,0x4
